// auto-generated by cutlass_sweep.gemm — config: {"arch": "sm_100", "cluster_m": 1, "cluster_n": 1, "dtype": "bf16", "dtype_b": "bf16", "layout": "tt", "stages": 0, "tile_k": 32, "tile_m": 128, "tile_n": 128}
#include "cutlass/cutlass.h"
#include "cutlass/gemm/collective/collective_builder.hpp"
#include "cutlass/gemm/device/gemm_universal_adapter.h"
#include "cutlass/gemm/kernel/gemm_universal.hpp"
#include "cutlass/epilogue/collective/collective_builder.hpp"

using ElemA = cutlass::bfloat16_t;
using ElemB = cutlass::bfloat16_t;
using ElemCD = cutlass::bfloat16_t;
using Acc  = float;
using TileShape    = cute::Shape<cute::_128, cute::_128, cute::_32>;
using ClusterShape = cute::Shape<cute::_1, cute::_1, cute::_1>;

using CollectiveEpilogue = typename cutlass::epilogue::collective::CollectiveBuilder<
    cutlass::arch::Sm100, cutlass::arch::OpClassTensorOp,
    TileShape, ClusterShape,
    cutlass::epilogue::collective::EpilogueTileAuto,
    Acc, Acc,
    ElemCD, cutlass::layout::RowMajor, 128 / cutlass::sizeof_bits<ElemCD>::value,
    ElemCD, cutlass::layout::RowMajor, 128 / cutlass::sizeof_bits<ElemCD>::value,
    cutlass::epilogue::collective::EpilogueScheduleAuto
  >::CollectiveOp;

using CollectiveMainloop = typename cutlass::gemm::collective::CollectiveBuilder<
    cutlass::arch::Sm100, cutlass::arch::OpClassTensorOp,
    ElemA, cutlass::layout::ColumnMajor, 128 / cutlass::sizeof_bits<ElemA>::value,
    ElemB, cutlass::layout::ColumnMajor, 128 / cutlass::sizeof_bits<ElemB>::value,
    Acc,
    TileShape, ClusterShape,
    cutlass::gemm::collective::StageCountAutoCarveout<static_cast<int>(sizeof(typename CollectiveEpilogue::SharedStorage))>,
    cutlass::gemm::collective::KernelScheduleAuto
  >::CollectiveOp;

using GemmKernel = cutlass::gemm::kernel::GemmUniversal<
    cute::Shape<int,int,int,int>,
    CollectiveMainloop,
    CollectiveEpilogue
>;
using Gemm = cutlass::gemm::device::GemmUniversalAdapter<GemmKernel>;

// Force the device kernel symbol into the cubin without needing a host main.
auto* _anchor = &cutlass::device_kernel<GemmKernel>;


// ===== COMPILED SASS (sm_100a) =====

	.target	sm_100a

	.elftype	@"ET_EXEC"


//--------------------- .note.nv.tkinfo           --------------------------
	.section	.note.nv.tkinfo,"",@"SHT_NOTE"
	.sectionflags	@"SHF_NOTE_NV_TKINFO"
	.tkinfo
        /*0018*/ 	.word	0x00000002
        /*0030*/ 	.string	""
        /*0030*/ 	.string	"ptxas"
        /*0030*/ 	.string	"Cuda compilation tools, release 13.0, V13.0.88"
        /*0030*/ 	.string	"Build cuda_13.0.r13.0/compiler.36424714_0"
        /*0030*/ 	.string	"-arch sm_100a -m 64 "



//--------------------- .note.nv.cuinfo           --------------------------
	.section	.note.nv.cuinfo,"",@"SHT_NOTE"
	.sectionflags	@"SHF_NOTE_NV_CUINFO"
        /*0018*/ 	.short	0x0002
        /*001a*/ 	.short	0x0064
        /*001c*/ 	.short	0x0082
	.zero		2


//--------------------- .nv.info                  --------------------------
	.section	.nv.info,"",@"SHT_CUDA_INFO"
	.align	4


	//----- nvinfo : EIATTR_REGCOUNT
	.align		4
        /*0000*/ 	.byte	0x04, 0x2f
        /*0002*/ 	.short	(.L_19 - .L_18)
	.align		4
.L_18:
        /*0004*/ 	.word	index@(_ZN7cutlass13device_kernelINS_4gemm6kernel13GemmUniversalIN4cute5tupleIJiiiiEEENS1_10collective13CollectiveMmaINS1_35MainloopSm100TmaUmmaWarpSpecializedILi12ELi2ELi4ENS5_IJNS4_1CILi1EEESB_SB_EEEEENS5_IJNSA_ILi128EEESE_NSA_ILi32EEEEEENS_10bfloat16_tENS5_IJSB_llEEESH_NS5_IJlSB_lEEENS4_8TiledMMAINS4_8MMA_AtomIJNS4_20SM100_MMA_F16BF16_SSISH_SH_fLi128ELi128ELNS4_4UMMA5MajorE1ELSO_0ELNSN_7ScaleInE0ELSP_0EEEEEENS4_6LayoutISC_NS5_IJNSA_ILi0EEEST_ST_EEEEENS5_IJNS4_10UnderscoreESW_SW_EEEEENS4_13SM90_TMA_LOADENS4_14ComposedLayoutINS4_7SwizzleILi3ELi4ELi3EEENS4_18smem_ptr_flag_bitsILi16EEENSS_INS5_IJNSA_ILi64EEENSA_ILi8EEEEEENS5_IJSB_S15_EEEEEEEvNS4_8identityESZ_NS10_INS11_ILi2ELi4ELi3EEES14_NSS_INS5_IJS16_SF_EEENS5_IJSF_SB_EEEEEEEvS1B_EENS_8epilogue10collective18CollectiveEpilogueINS1I_23Sm100TmaWarpSpecializedILi4ELi2ELi32ELb1ELb0EEEJSG_NS5_IJNSS_ISE_SB_EENSS_ISF_SB_EEEEESH_SJ_SH_SJ_NS1I_6fusion15FusionCallbacksIS1M_NS1Q_17LinearCombinationISH_fSH_fLNS_15FloatRoundStyleE2EEESG_S1P_JEEENS4_5SM1004TMEM4LOAD26SM100_TMEM_LOAD_32dp32b32xESZ_S1G_NS4_39AutoVectorizingCopyWithAssumedAlignmentILi128EEENS4_14SM90_TMA_STOREES1G_S21_S21_EEEvvEEEEvNT_6ParamsE)
        /*0008*/ 	.word	0x0000006e


	//----- nvinfo : EIATTR_FRAME_SIZE
	.align		4
.L_19:
        /*000c*/ 	.byte	0x04, 0x11
        /*000e*/ 	.short	(.L_21 - .L_20)
	.align		4
.L_20:
        /*0010*/ 	.word	index@($__internal_2_$__cuda_sm10x_tcgen05_guardrail_trap_unallocated_columns_being_dealloced)
        /*0014*/ 	.word	0x00000000


	//----- nvinfo : EIATTR_FRAME_SIZE
	.align		4
.L_21:
        /*0018*/ 	.byte	0x04, 0x11
        /*001a*/ 	.short	(.L_23 - .L_22)
	.align		4
.L_22:
        /*001c*/ 	.word	index@($__internal_1_$__cuda_sm10x_tcgen05_guardrail_trap_phase_invalid_during_alloc)
        /*0020*/ 	.word	0x00000000


	//----- nvinfo : EIATTR_FRAME_SIZE
	.align		4
.L_23:
        /*0024*/ 	.byte	0x04, 0x11
        /*0026*/ 	.short	(.L_25 - .L_24)
	.align		4
.L_24:
        /*0028*/ 	.word	index@($__internal_0_$__cuda_sm10x_tcgen05_guardrail_trap_col_being_dealloced_not_returned_by_alloc)
        /*002c*/ 	.word	0x00000000


	//----- nvinfo : EIATTR_FRAME_SIZE
	.align		4
.L_25:
        /*0030*/ 	.byte	0x04, 0x11
        /*0032*/ 	.short	(.L_27 - .L_26)
	.align		4
.L_26:
        /*0034*/ 	.word	index@(_ZN7cutlass13device_kernelINS_4gemm6kernel13GemmUniversalIN4cute5tupleIJiiiiEEENS1_10collective13CollectiveMmaINS1_35MainloopSm100TmaUmmaWarpSpecializedILi12ELi2ELi4ENS5_IJNS4_1CILi1EEESB_SB_EEEEENS5_IJNSA_ILi128EEESE_NSA_ILi32EEEEEENS_10bfloat16_tENS5_IJSB_llEEESH_NS5_IJlSB_lEEENS4_8TiledMMAINS4_8MMA_AtomIJNS4_20SM100_MMA_F16BF16_SSISH_SH_fLi128ELi128ELNS4_4UMMA5MajorE1ELSO_0ELNSN_7ScaleInE0ELSP_0EEEEEENS4_6LayoutISC_NS5_IJNSA_ILi0EEEST_ST_EEEEENS5_IJNS4_10UnderscoreESW_SW_EEEEENS4_13SM90_TMA_LOADENS4_14ComposedLayoutINS4_7SwizzleILi3ELi4ELi3EEENS4_18smem_ptr_flag_bitsILi16EEENSS_INS5_IJNSA_ILi64EEENSA_ILi8EEEEEENS5_IJSB_S15_EEEEEEEvNS4_8identityESZ_NS10_INS11_ILi2ELi4ELi3EEES14_NSS_INS5_IJS16_SF_EEENS5_IJSF_SB_EEEEEEEvS1B_EENS_8epilogue10collective18CollectiveEpilogueINS1I_23Sm100TmaWarpSpecializedILi4ELi2ELi32ELb1ELb0EEEJSG_NS5_IJNSS_ISE_SB_EENSS_ISF_SB_EEEEESH_SJ_SH_SJ_NS1I_6fusion15FusionCallbacksIS1M_NS1Q_17LinearCombinationISH_fSH_fLNS_15FloatRoundStyleE2EEESG_S1P_JEEENS4_5SM1004TMEM4LOAD26SM100_TMEM_LOAD_32dp32b32xESZ_S1G_NS4_39AutoVectorizingCopyWithAssumedAlignmentILi128EEENS4_14SM90_TMA_STOREES1G_S21_S21_EEEvvEEEEvNT_6ParamsE)
        /*0038*/ 	.word	0x00000000


	//----- nvinfo : EIATTR_MIN_STACK_SIZE
	.align		4
.L_27:
        /*003c*/ 	.byte	0x04, 0x12
        /*003e*/ 	.short	(.L_29 - .L_28)
	.align		4
.L_28:
        /*0040*/ 	.word	index@(_ZN7cutlass13device_kernelINS_4gemm6kernel13GemmUniversalIN4cute5tupleIJiiiiEEENS1_10collective13CollectiveMmaINS1_35MainloopSm100TmaUmmaWarpSpecializedILi12ELi2ELi4ENS5_IJNS4_1CILi1EEESB_SB_EEEEENS5_IJNSA_ILi128EEESE_NSA_ILi32EEEEEENS_10bfloat16_tENS5_IJSB_llEEESH_NS5_IJlSB_lEEENS4_8TiledMMAINS4_8MMA_AtomIJNS4_20SM100_MMA_F16BF16_SSISH_SH_fLi128ELi128ELNS4_4UMMA5MajorE1ELSO_0ELNSN_7ScaleInE0ELSP_0EEEEEENS4_6LayoutISC_NS5_IJNSA_ILi0EEEST_ST_EEEEENS5_IJNS4_10UnderscoreESW_SW_EEEEENS4_13SM90_TMA_LOADENS4_14ComposedLayoutINS4_7SwizzleILi3ELi4ELi3EEENS4_18smem_ptr_flag_bitsILi16EEENSS_INS5_IJNSA_ILi64EEENSA_ILi8EEEEEENS5_IJSB_S15_EEEEEEEvNS4_8identityESZ_NS10_INS11_ILi2ELi4ELi3EEES14_NSS_INS5_IJS16_SF_EEENS5_IJSF_SB_EEEEEEEvS1B_EENS_8epilogue10collective18CollectiveEpilogueINS1I_23Sm100TmaWarpSpecializedILi4ELi2ELi32ELb1ELb0EEEJSG_NS5_IJNSS_ISE_SB_EENSS_ISF_SB_EEEEESH_SJ_SH_SJ_NS1I_6fusion15FusionCallbacksIS1M_NS1Q_17LinearCombinationISH_fSH_fLNS_15FloatRoundStyleE2EEESG_S1P_JEEENS4_5SM1004TMEM4LOAD26SM100_TMEM_LOAD_32dp32b32xESZ_S1G_NS4_39AutoVectorizingCopyWithAssumedAlignmentILi128EEENS4_14SM90_TMA_STOREES1G_S21_S21_EEEvvEEEEvNT_6ParamsE)
        /*0044*/ 	.word	0x00000000
.L_29:


//--------------------- .nv.compat                --------------------------
	.section	.nv.compat,"",@"SHT_CUDA_COMPAT_INFO"
	.align	4
        /*0000*/ 	.byte	0x02, 0x09, 0x01, 0x00, 0x02, 0x02, 0x02, 0x00, 0x02, 0x05, 0x05, 0x00, 0x03, 0x07, 0x01, 0x01
        /*0010*/ 	.byte	0x02, 0x03, 0x01, 0x00, 0x02, 0x06, 0x01, 0x00, 0x04, 0x0b, 0x08, 0x00, 0x09, 0x00, 0x00, 0x00
        /*0020*/ 	.byte	0x00, 0x00, 0x00, 0x00


//--------------------- .nv.info._ZN7cutlass13device_kernelINS_4gemm6kernel13GemmUniversalIN4cute5tupleIJiiiiEEENS1_10collective13CollectiveMmaINS1_35MainloopSm100TmaUmmaWarpSpecializedILi12ELi2ELi4ENS5_IJNS4_1CILi1EEESB_SB_EEEEENS5_IJNSA_ILi128EEESE_NSA_ILi32EEEEEENS_10bfloat16_tENS5_IJSB_llEEESH_NS5_IJlSB_lEEENS4_8TiledMMAINS4_8MMA_AtomIJNS4_20SM100_MMA_F16BF16_SSISH_SH_fLi128ELi128ELNS4_4UMMA5MajorE1ELSO_0ELNSN_7ScaleInE0ELSP_0EEEEEENS4_6LayoutISC_NS5_IJNSA_ILi0EEEST_ST_EEEEENS5_IJNS4_10UnderscoreESW_SW_EEEEENS4_13SM90_TMA_LOADENS4_14ComposedLayoutINS4_7SwizzleILi3ELi4ELi3EEENS4_18smem_ptr_flag_bitsILi16EEENSS_INS5_IJNSA_ILi64EEENSA_ILi8EEEEEENS5_IJSB_S15_EEEEEEEvNS4_8identityESZ_NS10_INS11_ILi2ELi4ELi3EEES14_NSS_INS5_IJS16_SF_EEENS5_IJSF_SB_EEEEEEEvS1B_EENS_8epilogue10collective18CollectiveEpilogueINS1I_23Sm100TmaWarpSpecializedILi4ELi2ELi32ELb1ELb0EEEJSG_NS5_IJNSS_ISE_SB_EENSS_ISF_SB_EEEEESH_SJ_SH_SJ_NS1I_6fusion15FusionCallbacksIS1M_NS1Q_17LinearCombinationISH_fSH_fLNS_15FloatRoundStyleE2EEESG_S1P_JEEENS4_5SM1004TMEM4LOAD26SM100_TMEM_LOAD_32dp32b32xESZ_S1G_NS4_39AutoVectorizingCopyWithAssumedAlignmentILi128EEENS4_14SM90_TMA_STOREES1G_S21_S21_EEEvvEEEEvNT_6ParamsE --------------------------
	.section	.nv.info._ZN7cutlass13device_kernelINS_4gemm6kernel13GemmUniversalIN4cute5tupleIJiiiiEEENS1_10collective13CollectiveMmaINS1_35MainloopSm100TmaUmmaWarpSpecializedILi12ELi2ELi4ENS5_IJNS4_1CILi1EEESB_SB_EEEEENS5_IJNSA_ILi128EEESE_NSA_ILi32EEEEEENS_10bfloat16_tENS5_IJSB_llEEESH_NS5_IJlSB_lEEENS4_8TiledMMAINS4_8MMA_AtomIJNS4_20SM100_MMA_F16BF16_SSISH_SH_fLi128ELi128ELNS4_4UMMA5MajorE1ELSO_0ELNSN_7ScaleInE0ELSP_0EEEEEENS4_6LayoutISC_NS5_IJNSA_ILi0EEEST_ST_EEEEENS5_IJNS4_10UnderscoreESW_SW_EEEEENS4_13SM90_TMA_LOADENS4_14ComposedLayoutINS4_7SwizzleILi3ELi4ELi3EEENS4_18smem_ptr_flag_bitsILi16EEENSS_INS5_IJNSA_ILi64EEENSA_ILi8EEEEEENS5_IJSB_S15_EEEEEEEvNS4_8identityESZ_NS10_INS11_ILi2ELi4ELi3EEES14_NSS_INS5_IJS16_SF_EEENS5_IJSF_SB_EEEEEEEvS1B_EENS_8epilogue10collective18CollectiveEpilogueINS1I_23Sm100TmaWarpSpecializedILi4ELi2ELi32ELb1ELb0EEEJSG_NS5_IJNSS_ISE_SB_EENSS_ISF_SB_EEEEESH_SJ_SH_SJ_NS1I_6fusion15FusionCallbacksIS1M_NS1Q_17LinearCombinationISH_fSH_fLNS_15FloatRoundStyleE2EEESG_S1P_JEEENS4_5SM1004TMEM4LOAD26SM100_TMEM_LOAD_32dp32b32xESZ_S1G_NS4_39AutoVectorizingCopyWithAssumedAlignmentILi128EEENS4_14SM90_TMA_STOREES1G_S21_S21_EEEvvEEEEvNT_6ParamsE,"",@"SHT_CUDA_INFO"
	.sectionflags	@""
	.align	4


	//----- nvinfo : EIATTR_CUDA_API_VERSION
	.align		4
        /*0000*/ 	.byte	0x04, 0x37
        /*0002*/ 	.short	(.L_31 - .L_30)
.L_30:
        /*0004*/ 	.word	0x00000082


	//----- nvinfo : EIATTR_KPARAM_INFO
	.align		4
.L_31:
        /*0008*/ 	.byte	0x04, 0x17
        /*000a*/ 	.short	(.L_33 - .L_32)
.L_32:
        /*000c*/ 	.word	0x00000000
        /*0010*/ 	.short	0x0000
        /*0012*/ 	.short	0x0000
        /*0014*/ 	.byte	0x00, 0xf0, 0x01, 0x20


	//----- nvinfo : EIATTR_AT_ENTRY_FRAGMENTS
	.align		4
.L_33:
        /*0018*/ 	.byte	0x04, 0x4f
        /*001a*/ 	.short	(.L_35 - .L_34)


	//   ....[0]....
.L_34:
        /*001c*/ 	.word	0x00000006


	//----- nvinfo : EIATTR_RESERVED_SMEM_USED
	.align		4
.L_35:
        /*0020*/ 	.byte	0x01, 0x41
	.zero		2


	//----- nvinfo : EIATTR_SPARSE_MMA_MASK
	.align		4
        /*0024*/ 	.byte	0x03, 0x50
        /*0026*/ 	.short	0x0000


	//----- nvinfo : EIATTR_TCGEN05_1CTA_USED
	.align		4
        /*0028*/ 	.byte	0x01, 0x51
	.zero		2


	//----- nvinfo : EIATTR_MAXREG_COUNT
	.align		4
        /*002c*/ 	.byte	0x03, 0x1b
        /*002e*/ 	.short	0x00ff


	//----- nvinfo : EIATTR_NUM_BARRIERS
	.align		4
        /*0030*/ 	.byte	0x02, 0x4c
        /*0032*/ 	.byte	0x07
	.zero		1


	//----- nvinfo : EIATTR_EXTERNS
	.align		4
        /*0034*/ 	.byte	0x04, 0x0f
        /*0036*/ 	.short	(.L_37 - .L_36)


	//   ....[0]....
	.align		4
.L_36:
        /*0038*/ 	.word	index@(__assertfail)


	//----- nvinfo : EIATTR_MERCURY_ISA_VERSION
	.align		4
.L_37:
        /*003c*/ 	.byte	0x03, 0x5f
        /*003e*/ 	.short	0x0101


	//----- nvinfo : EIATTR_INT_WARP_WIDE_INSTR_OFFSETS
	.align		4
        /*0040*/ 	.byte	0x04, 0x31
        /*0042*/ 	.short	(.L_39 - .L_38)


	//   ....[0]....
.L_38:
        /*0044*/ 	.word	0x00001fb0


	//   ....[1]....
        /*0048*/ 	.word	0x00003d90


	//   ....[2]....
        /*004c*/ 	.word	0x00003dc0


	//   ....[3]....
        /*0050*/ 	.word	0x00003e10


	//   ....[4]....
        /*0054*/ 	.word	0x00004730


	//   ....[5]....
        /*0058*/ 	.word	0x00004790


	//   ....[6]....
        /*005c*/ 	.word	0x00004870


	//   ....[7]....
        /*0060*/ 	.word	0x000048e0


	//   ....[8]....
        /*0064*/ 	.word	0x000049f0


	//   ....[9]....
        /*0068*/ 	.word	0x00004a80


	//   ....[10]....
        /*006c*/ 	.word	0x00004c50


	//   ....[11]....
        /*0070*/ 	.word	0x00004db0


	//----- nvinfo : EIATTR_COOP_GROUP_MASK_REGIDS
	.align		4
.L_39:
        /*0074*/ 	.byte	0x04, 0x29
        /*0076*/ 	.short	(.L_41 - .L_40)


	//   ....[0]....
.L_40:
        /*0078*/ 	.word	0xffffffff


	//   ....[1]....
        /*007c*/ 	.word	0xffffffff


	//   ....[2]....
        /*0080*/ 	.word	0xffffffff


	//   ....[3]....
        /*0084*/ 	.word	0xffffffff


	//   ....[4]....
        /*0088*/ 	.word	0xffffffff


	//   ....[5]....
        /*008c*/ 	.word	0xffffffff


	//   ....[6]....
        /*0090*/ 	.word	0xffffffff


	//   ....[7]....
        /*0094*/ 	.word	0xffffffff


	//   ....[8]....
        /*0098*/ 	.word	0xffffffff


	//   ....[9]....
        /*009c*/ 	.word	0xffffffff


	//   ....[10]....
        /*00a0*/ 	.word	0xffffffff


	//   ....[11]....
        /*00a4*/ 	.word	0xffffffff


	//   ....[12]....
        /*00a8*/ 	.word	0xffffffff


	//----- nvinfo : EIATTR_COOP_GROUP_INSTR_OFFSETS
	.align		4
.L_41:
        /*00ac*/ 	.byte	0x04, 0x28
        /*00ae*/ 	.short	(.L_43 - .L_42)


	//   ....[0]....
.L_42:
        /*00b0*/ 	.word	0x00000090


	//   ....[1]....
        /*00b4*/ 	.word	0x000004d0


	//   ....[2]....
        /*00b8*/ 	.word	0x00000770


	//   ....[3]....
        /*00bc*/ 	.word	0x00000910


	//   ....[4]....
        /*00c0*/ 	.word	0x00000a10


	//   ....[5]....
        /*00c4*/ 	.word	0x00000b80


	//   ....[6]....
        /*00c8*/ 	.word	0x00000d20


	//   ....[7]....
        /*00cc*/ 	.word	0x00001e90


	//   ....[8]....
        /*00d0*/ 	.word	0x000030f0


	//   ....[9]....
        /*00d4*/ 	.word	0x00003300


	//   ....[10]....
        /*00d8*/ 	.word	0x00003330


	//   ....[11]....
        /*00dc*/ 	.word	0x00003c80


	//   ....[12]....
        /*00e0*/ 	.word	0x00003eb0


	//----- nvinfo : EIATTR_VRC_CTA_INIT_COUNT
	.align		4
.L_43:
        /*00e4*/ 	.byte	0x02, 0x4a
        /*00e6*/ 	.byte	0x80
	.zero		1


	//----- nvinfo : EIATTR_SYSCALL_OFFSETS
	.align		4
        /*00e8*/ 	.byte	0x04, 0x46
        /*00ea*/ 	.short	(.L_45 - .L_44)


	//   ....[0]....
.L_44:
        /*00ec*/ 	.word	0x00005830


	//   ....[1]....
        /*00f0*/ 	.word	0x00005920


	//   ....[2]....
        /*00f4*/ 	.word	0x00006090


	//   ....[3]....
        /*00f8*/ 	.word	0x00006d10


	//   ....[4]....
        /*00fc*/ 	.word	0x00007960


	//   ....[5]....
        /*0100*/ 	.word	0x000085b0


	//----- nvinfo : EIATTR_MBARRIER_INSTR_OFFSETS
	.align		4
.L_45:
        /*0104*/ 	.byte	0x04, 0x39
        /*0106*/ 	.short	(.L_47 - .L_46)


	//   ....[0]....
.L_46:
        /*0108*/ 	.word	0x000005d0
        /*010c*/ 	.word	0x000000ff
        /*0110*/ 	.word	0x00000000
        /*0114*/ 	.short	0x0100
        /*0116*/ 	.byte	0x05
	.zero		1


	//   ....[1]....
        /*0118*/ 	.word	0x000005e0
        /*011c*/ 	.word	0x000000ff
        /*0120*/ 	.word	0x00000060
        /*0124*/ 	.short	0x0100
        /*0126*/ 	.byte	0x05
	.zero		1


	//   ....[2]....
        /*0128*/ 	.word	0x000005f0
        /*012c*/ 	.word	0x000000ff
        /*0130*/ 	.word	0x00000008
        /*0134*/ 	.short	0x0100
        /*0136*/ 	.byte	0x05
	.zero		1


	//   ....[3]....
        /*0138*/ 	.word	0x00000600
        /*013c*/ 	.word	0x000000ff
        /*0140*/ 	.word	0x00000068
        /*0144*/ 	.short	0x0100
        /*0146*/ 	.byte	0x05
	.zero		1


	//   ....[4]....
        /*0148*/ 	.word	0x00000610
        /*014c*/ 	.word	0x000000ff
        /*0150*/ 	.word	0x00000010
        /*0154*/ 	.short	0x0100
        /*0156*/ 	.byte	0x05
	.zero		1


	//   ....[5]....
        /*0158*/ 	.word	0x00000620
        /*015c*/ 	.word	0x000000ff
        /*0160*/ 	.word	0x00000070
        /*0164*/ 	.short	0x0100
        /*0166*/ 	.byte	0x05
	.zero		1


	//   ....[6]....
        /*0168*/ 	.word	0x00000630
        /*016c*/ 	.word	0x000000ff
        /*0170*/ 	.word	0x00000018
        /*0174*/ 	.short	0x0100
        /*0176*/ 	.byte	0x05
	.zero		1


	//   ....[7]....
        /*0178*/ 	.word	0x00000640
        /*017c*/ 	.word	0x000000ff
        /*0180*/ 	.word	0x00000078
        /*0184*/ 	.short	0x0100
        /*0186*/ 	.byte	0x05
	.zero		1


	//   ....[8]....
        /*0188*/ 	.word	0x00000650
        /*018c*/ 	.word	0x000000ff
        /*0190*/ 	.word	0x00000020
        /*0194*/ 	.short	0x0100
        /*0196*/ 	.byte	0x05
	.zero		1


	//   ....[9]....
        /*0198*/ 	.word	0x00000660
        /*019c*/ 	.word	0x000000ff
        /*01a0*/ 	.word	0x00000080
        /*01a4*/ 	.short	0x0100
        /*01a6*/ 	.byte	0x05
	.zero		1


	//   ....[10]....
        /*01a8*/ 	.word	0x00000670
        /*01ac*/ 	.word	0x000000ff
        /*01b0*/ 	.word	0x00000028
        /*01b4*/ 	.short	0x0100
        /*01b6*/ 	.byte	0x05
	.zero		1


	//   ....[11]....
        /*01b8*/ 	.word	0x00000680
        /*01bc*/ 	.word	0x000000ff
        /*01c0*/ 	.word	0x00000088
        /*01c4*/ 	.short	0x0100
        /*01c6*/ 	.byte	0x05
	.zero		1


	//   ....[12]....
        /*01c8*/ 	.word	0x00000690
        /*01cc*/ 	.word	0x000000ff
        /*01d0*/ 	.word	0x00000030
        /*01d4*/ 	.short	0x0100
        /*01d6*/ 	.byte	0x05
	.zero		1


	//   ....[13]....
        /*01d8*/ 	.word	0x000006a0
        /*01dc*/ 	.word	0x000000ff
        /*01e0*/ 	.word	0x00000090
        /*01e4*/ 	.short	0x0100
        /*01e6*/ 	.byte	0x05
	.zero		1


	//   ....[14]....
        /*01e8*/ 	.word	0x000006b0
        /*01ec*/ 	.word	0x000000ff
        /*01f0*/ 	.word	0x00000038
        /*01f4*/ 	.short	0x0100
        /*01f6*/ 	.byte	0x05
	.zero		1


	//   ....[15]....
        /*01f8*/ 	.word	0x000006c0
        /*01fc*/ 	.word	0x000000ff
        /*0200*/ 	.word	0x00000098
        /*0204*/ 	.short	0x0100
        /*0206*/ 	.byte	0x05
	.zero		1


	//   ....[16]....
        /*0208*/ 	.word	0x000006d0
        /*020c*/ 	.word	0x000000ff
        /*0210*/ 	.word	0x00000040
        /*0214*/ 	.short	0x0100
        /*0216*/ 	.byte	0x05
	.zero		1


	//   ....[17]....
        /*0218*/ 	.word	0x000006e0
        /*021c*/ 	.word	0x000000ff
        /*0220*/ 	.word	0x000000a0
        /*0224*/ 	.short	0x0100
        /*0226*/ 	.byte	0x05
	.zero		1


	//   ....[18]....
        /*0228*/ 	.word	0x000006f0
        /*022c*/ 	.word	0x000000ff
        /*0230*/ 	.word	0x00000048
        /*0234*/ 	.short	0x0100
        /*0236*/ 	.byte	0x05
	.zero		1


	//   ....[19]....
        /*0238*/ 	.word	0x00000700
        /*023c*/ 	.word	0x000000ff
        /*0240*/ 	.word	0x000000a8
        /*0244*/ 	.short	0x0100
        /*0246*/ 	.byte	0x05
	.zero		1


	//   ....[20]....
        /*0248*/ 	.word	0x00000710
        /*024c*/ 	.word	0x000000ff
        /*0250*/ 	.word	0x00000050
        /*0254*/ 	.short	0x0100
        /*0256*/ 	.byte	0x05
	.zero		1


	//   ....[21]....
        /*0258*/ 	.word	0x00000720
        /*025c*/ 	.word	0x000000ff
        /*0260*/ 	.word	0x000000b0
        /*0264*/ 	.short	0x0100
        /*0266*/ 	.byte	0x05
	.zero		1


	//   ....[22]....
        /*0268*/ 	.word	0x00000730
        /*026c*/ 	.word	0x000000ff
        /*0270*/ 	.word	0x00000058
        /*0274*/ 	.short	0x0100
        /*0276*/ 	.byte	0x05
	.zero		1


	//   ....[23]....
        /*0278*/ 	.word	0x00000740
        /*027c*/ 	.word	0x000000ff
        /*0280*/ 	.word	0x000000b8
        /*0284*/ 	.short	0x0100
        /*0286*/ 	.byte	0x05
	.zero		1


	//   ....[24]....
        /*0288*/ 	.word	0x00000880
        /*028c*/ 	.word	0x000000ff
        /*0290*/ 	.word	0x000000c0
        /*0294*/ 	.short	0x0100
        /*0296*/ 	.byte	0x07
	.zero		1


	//   ....[25]....
        /*0298*/ 	.word	0x00000890
        /*029c*/ 	.word	0x000000ff
        /*02a0*/ 	.word	0x000000e0
        /*02a4*/ 	.short	0x0100
        /*02a6*/ 	.byte	0x07
	.zero		1


	//   ....[26]....
        /*02a8*/ 	.word	0x000008a0
        /*02ac*/ 	.word	0x000000ff
        /*02b0*/ 	.word	0x000000c8
        /*02b4*/ 	.short	0x0100
        /*02b6*/ 	.byte	0x07
	.zero		1


	//   ....[27]....
        /*02b8*/ 	.word	0x000008b0
        /*02bc*/ 	.word	0x000000ff
        /*02c0*/ 	.word	0x000000e8
        /*02c4*/ 	.short	0x0100
        /*02c6*/ 	.byte	0x07
	.zero		1


	//   ....[28]....
        /*02c8*/ 	.word	0x000008c0
        /*02cc*/ 	.word	0x000000ff
        /*02d0*/ 	.word	0x000000d0
        /*02d4*/ 	.short	0x0100
        /*02d6*/ 	.byte	0x07
	.zero		1


	//   ....[29]....
        /*02d8*/ 	.word	0x000008d0
        /*02dc*/ 	.word	0x000000ff
        /*02e0*/ 	.word	0x000000f0
        /*02e4*/ 	.short	0x0100
        /*02e6*/ 	.byte	0x07
	.zero		1


	//   ....[30]....
        /*02e8*/ 	.word	0x000008e0
        /*02ec*/ 	.word	0x000000ff
        /*02f0*/ 	.word	0x000000d8
        /*02f4*/ 	.short	0x0100
        /*02f6*/ 	.byte	0x07
	.zero		1


	//   ....[31]....
        /*02f8*/ 	.word	0x000008f0
        /*02fc*/ 	.word	0x000000ff
        /*0300*/ 	.word	0x000000f8
        /*0304*/ 	.short	0x0100
        /*0306*/ 	.byte	0x07
	.zero		1


	//   ....[32]....
        /*0308*/ 	.word	0x000009e0
        /*030c*/ 	.word	0x000000ff
        /*0310*/ 	.word	0x00000100
        /*0314*/ 	.short	0x0100
        /*0316*/ 	.byte	0x05
	.zero		1


	//   ....[33]....
        /*0318*/ 	.word	0x000009f0
        /*031c*/ 	.word	0x000000ff
        /*0320*/ 	.word	0x00000108
        /*0324*/ 	.short	0x0100
        /*0326*/ 	.byte	0x05
	.zero		1


	//   ....[34]....
        /*0328*/ 	.word	0x00000b30
        /*032c*/ 	.word	0x000000ff
        /*0330*/ 	.word	0x00000110
        /*0334*/ 	.short	0x0100
        /*0336*/ 	.byte	0x05
	.zero		1


	//   ....[35]....
        /*0338*/ 	.word	0x00000b40
        /*033c*/ 	.word	0x000000ff
        /*0340*/ 	.word	0x00000120
        /*0344*/ 	.short	0x0100
        /*0346*/ 	.byte	0x05
	.zero		1


	//   ....[36]....
        /*0348*/ 	.word	0x00000b50
        /*034c*/ 	.word	0x000000ff
        /*0350*/ 	.word	0x00000118
        /*0354*/ 	.short	0x0100
        /*0356*/ 	.byte	0x05
	.zero		1


	//   ....[37]....
        /*0358*/ 	.word	0x00000b60
        /*035c*/ 	.word	0x000000ff
        /*0360*/ 	.word	0x00000128
        /*0364*/ 	.short	0x0100
        /*0366*/ 	.byte	0x05
	.zero		1


	//   ....[38]....
        /*0368*/ 	.word	0x00000c90
        /*036c*/ 	.word	0x000000ff
        /*0370*/ 	.word	0x00000130
        /*0374*/ 	.short	0x0100
        /*0376*/ 	.byte	0x07
	.zero		1


	//   ....[39]....
        /*0378*/ 	.word	0x00000ca0
        /*037c*/ 	.word	0x000000ff
        /*0380*/ 	.word	0x00000150
        /*0384*/ 	.short	0x0100
        /*0386*/ 	.byte	0x07
	.zero		1


	//   ....[40]....
        /*0388*/ 	.word	0x00000cb0
        /*038c*/ 	.word	0x000000ff
        /*0390*/ 	.word	0x00000138
        /*0394*/ 	.short	0x0100
        /*0396*/ 	.byte	0x07
	.zero		1


	//   ....[41]....
        /*0398*/ 	.word	0x00000cc0
        /*039c*/ 	.word	0x000000ff
        /*03a0*/ 	.word	0x00000158
        /*03a4*/ 	.short	0x0100
        /*03a6*/ 	.byte	0x07
	.zero		1


	//   ....[42]....
        /*03a8*/ 	.word	0x00000cd0
        /*03ac*/ 	.word	0x000000ff
        /*03b0*/ 	.word	0x00000140
        /*03b4*/ 	.short	0x0100
        /*03b6*/ 	.byte	0x07
	.zero		1


	//   ....[43]....
        /*03b8*/ 	.word	0x00000ce0
        /*03bc*/ 	.word	0x000000ff
        /*03c0*/ 	.word	0x00000160
        /*03c4*/ 	.short	0x0100
        /*03c6*/ 	.byte	0x07
	.zero		1


	//   ....[44]....
        /*03c8*/ 	.word	0x00000cf0
        /*03cc*/ 	.word	0x000000ff
        /*03d0*/ 	.word	0x00000148
        /*03d4*/ 	.short	0x0100
        /*03d6*/ 	.byte	0x07
	.zero		1


	//   ....[45]....
        /*03d8*/ 	.word	0x00000d00
        /*03dc*/ 	.word	0x000000ff
        /*03e0*/ 	.word	0x00000168
        /*03e4*/ 	.short	0x0100
        /*03e6*/ 	.byte	0x07
	.zero		1


	//   ....[46]....
        /*03e8*/ 	.word	0x00000df0
        /*03ec*/ 	.word	0x000000ff
        /*03f0*/ 	.word	0x00000170
        /*03f4*/ 	.short	0x0100
        /*03f6*/ 	.byte	0x05
	.zero		1


	//   ....[47]....
        /*03f8*/ 	.word	0x00000e00
        /*03fc*/ 	.word	0x000000ff
        /*0400*/ 	.word	0x00000180
        /*0404*/ 	.short	0x0100
        /*0406*/ 	.byte	0x05
	.zero		1


	//   ....[48]....
        /*0408*/ 	.word	0x00000e10
        /*040c*/ 	.word	0x000000ff
        /*0410*/ 	.word	0x00000178
        /*0414*/ 	.short	0x0100
        /*0416*/ 	.byte	0x05
	.zero		1


	//   ....[49]....
        /*0418*/ 	.word	0x00000e20
        /*041c*/ 	.word	0x000000ff
        /*0420*/ 	.word	0x00000188
        /*0424*/ 	.short	0x0100
        /*0426*/ 	.byte	0x05
	.zero		1


	//   ....[50]....
        /*0428*/ 	.word	0x000016f0
        /*042c*/ 	.word	0x00000002
        /*0430*/ 	.word	0x00000180
        /*0434*/ 	.short	0x010a
        /*0436*/ 	.byte	0xff
	.zero		1


	//   ....[51]....
        /*0438*/ 	.word	0x00001720
        /*043c*/ 	.word	0x00000002
        /*0440*/ 	.word	0x00000170
        /*0444*/ 	.short	0x0101
        /*0446*/ 	.byte	0xff
	.zero		1


	//   ....[52]....
        /*0448*/ 	.word	0x000017f0
        /*044c*/ 	.word	0x000000ff
        /*0450*/ 	.word	0x00000060
        /*0454*/ 	.short	0x010a
        /*0456*/ 	.byte	0x08
	.zero		1


	//   ....[53]....
        /*0458*/ 	.word	0x000018a0
        /*045c*/ 	.word	0x000000ff
        /*0460*/ 	.word	0x00000060
        /*0464*/ 	.short	0x010a
        /*0466*/ 	.byte	0x21
	.zero		1


	//   ....[54]....
        /*0468*/ 	.word	0x00001a00
        /*046c*/ 	.word	0x000000ff
        /*0470*/ 	.word	0x00000060
        /*0474*/ 	.short	0x010a
        /*0476*/ 	.byte	0x08
	.zero		1


	//   ....[55]....
        /*0478*/ 	.word	0x00001b40
        /*047c*/ 	.word	0x000000ff
        /*0480*/ 	.word	0x00000108
        /*0484*/ 	.short	0x0101
        /*0486*/ 	.byte	0x04
	.zero		1


	//   ....[56]....
        /*0488*/ 	.word	0x00001b60
        /*048c*/ 	.word	0x000000ff
        /*0490*/ 	.word	0x00000060
        /*0494*/ 	.short	0x010a
        /*0496*/ 	.byte	0x08
	.zero		1


	//   ....[57]....
        /*0498*/ 	.word	0x00001bf0
        /*049c*/ 	.word	0x000000ff
        /*04a0*/ 	.word	0x00000060
        /*04a4*/ 	.short	0x010a
        /*04a6*/ 	.byte	0x19
	.zero		1


	//   ....[58]....
        /*04a8*/ 	.word	0x00001d50
        /*04ac*/ 	.word	0x000000ff
        /*04b0*/ 	.word	0x00000060
        /*04b4*/ 	.short	0x010a
        /*04b6*/ 	.byte	0x08
	.zero		1


	//   ....[59]....
        /*04b8*/ 	.word	0x00001ec0
        /*04bc*/ 	.word	0x00000002
        /*04c0*/ 	.word	0x00000110
        /*04c4*/ 	.short	0x010a
        /*04c6*/ 	.byte	0xff
	.zero		1


	//   ....[60]....
        /*04c8*/ 	.word	0x00001f80
        /*04cc*/ 	.word	0x00000002
        /*04d0*/ 	.word	0x00000000
        /*04d4*/ 	.short	0x0101
        /*04d6*/ 	.byte	0xff
	.zero		1


	//   ....[61]....
        /*04d8*/ 	.word	0x000024e0
        /*04dc*/ 	.word	0x000000ff
        /*04e0*/ 	.word	0x00000000
        /*04e4*/ 	.short	0x010a
        /*04e6*/ 	.byte	0x05
	.zero		1


	//   ....[62]....
        /*04e8*/ 	.word	0x00002570
        /*04ec*/ 	.word	0x000000ff
        /*04f0*/ 	.word	0x00000000
        /*04f4*/ 	.short	0x010a
        /*04f6*/ 	.byte	0x05
	.zero		1


	//   ....[63]....
        /*04f8*/ 	.word	0x00002600
        /*04fc*/ 	.word	0x000000ff
        /*0500*/ 	.word	0x00000000
        /*0504*/ 	.short	0x010a
        /*0506*/ 	.byte	0x05
	.zero		1


	//   ....[64]....
        /*0508*/ 	.word	0x00002690
        /*050c*/ 	.word	0x000000ff
        /*0510*/ 	.word	0x00000000
        /*0514*/ 	.short	0x010a
        /*0516*/ 	.byte	0x05
	.zero		1


	//   ....[65]....
        /*0518*/ 	.word	0x00002720
        /*051c*/ 	.word	0x000000ff
        /*0520*/ 	.word	0x00000000
        /*0524*/ 	.short	0x010a
        /*0526*/ 	.byte	0x05
	.zero		1


	//   ....[66]....
        /*0528*/ 	.word	0x000027b0
        /*052c*/ 	.word	0x000000ff
        /*0530*/ 	.word	0x00000000
        /*0534*/ 	.short	0x010a
        /*0536*/ 	.byte	0x05
	.zero		1


	//   ....[67]....
        /*0538*/ 	.word	0x00002840
        /*053c*/ 	.word	0x000000ff
        /*0540*/ 	.word	0x00000000
        /*0544*/ 	.short	0x010a
        /*0546*/ 	.byte	0x05
	.zero		1


	//   ....[68]....
        /*0548*/ 	.word	0x000028d0
        /*054c*/ 	.word	0x000000ff
        /*0550*/ 	.word	0x00000000
        /*0554*/ 	.short	0x010a
        /*0556*/ 	.byte	0x05
	.zero		1


	//   ....[69]....
        /*0558*/ 	.word	0x00002960
        /*055c*/ 	.word	0x000000ff
        /*0560*/ 	.word	0x00000000
        /*0564*/ 	.short	0x010a
        /*0566*/ 	.byte	0x05
	.zero		1


	//   ....[70]....
        /*0568*/ 	.word	0x000029f0
        /*056c*/ 	.word	0x000000ff
        /*0570*/ 	.word	0x00000000
        /*0574*/ 	.short	0x010a
        /*0576*/ 	.byte	0x05
	.zero		1


	//   ....[71]....
        /*0578*/ 	.word	0x00002a80
        /*057c*/ 	.word	0x000000ff
        /*0580*/ 	.word	0x00000000
        /*0584*/ 	.short	0x010a
        /*0586*/ 	.byte	0x05
	.zero		1


	//   ....[72]....
        /*0588*/ 	.word	0x00002b20
        /*058c*/ 	.word	0x00000000
        /*0590*/ 	.word	0x00000000
        /*0594*/ 	.short	0x010a
        /*0596*/ 	.byte	0xff
	.zero		1


	//   ....[73]....
        /*0598*/ 	.word	0x00002c40
        /*059c*/ 	.word	0x00000000
        /*05a0*/ 	.word	0x00000170
        /*05a4*/ 	.short	0x010a
        /*05a6*/ 	.byte	0xff
	.zero		1


	//   ....[74]....
        /*05a8*/ 	.word	0x00002cb0
        /*05ac*/ 	.word	0x00000000
        /*05b0*/ 	.word	0x00000000
        /*05b4*/ 	.short	0x0101
        /*05b6*/ 	.byte	0xff
	.zero		1


	//   ....[75]....
        /*05b8*/ 	.word	0x00002cd0
        /*05bc*/ 	.word	0x000000ff
        /*05c0*/ 	.word	0x00000120
        /*05c4*/ 	.short	0x010a
        /*05c6*/ 	.byte	0x05
	.zero		1


	//   ....[76]....
        /*05c8*/ 	.word	0x00002df0
        /*05cc*/ 	.word	0x00000000
        /*05d0*/ 	.word	0x00000110
        /*05d4*/ 	.short	0x010a
        /*05d6*/ 	.byte	0xff
	.zero		1


	//   ....[77]....
        /*05d8*/ 	.word	0x00002ef0
        /*05dc*/ 	.word	0x00000000
        /*05e0*/ 	.word	0x00000000
        /*05e4*/ 	.short	0x0101
        /*05e6*/ 	.byte	0xff
	.zero		1


	//   ....[78]....
        /*05e8*/ 	.word	0x00002f80
        /*05ec*/ 	.word	0x000000ff
        /*05f0*/ 	.word	0x00000120
        /*05f4*/ 	.short	0x0106
        /*05f6*/ 	.byte	0x05
	.zero		1


	//   ....[79]....
        /*05f8*/ 	.word	0x00002fa0
        /*05fc*/ 	.word	0x000000ff
        /*0600*/ 	.word	0x00000120
        /*0604*/ 	.short	0x010a
        /*0606*/ 	.byte	0x05
	.zero		1


	//   ....[80]....
        /*0608*/ 	.word	0x00003030
        /*060c*/ 	.word	0x000000ff
        /*0610*/ 	.word	0x00000120
        /*0614*/ 	.short	0x0106
        /*0616*/ 	.byte	0x04
	.zero		1


	//   ....[81]....
        /*0618*/ 	.word	0x00003070
        /*061c*/ 	.word	0x00000000
        /*0620*/ 	.word	0x00000120
        /*0624*/ 	.short	0x010a
        /*0626*/ 	.byte	0xff
	.zero		1


	//   ....[82]....
        /*0628*/ 	.word	0x00003570
        /*062c*/ 	.word	0x00000000
        /*0630*/ 	.word	0x00000110
        /*0634*/ 	.short	0x010a
        /*0636*/ 	.byte	0xff
	.zero		1


	//   ....[83]....
        /*0638*/ 	.word	0x00003680
        /*063c*/ 	.word	0x00000003
        /*0640*/ 	.word	0x00000000
        /*0644*/ 	.short	0x0101
        /*0646*/ 	.byte	0xff
	.zero		1


	//   ....[84]....
        /*0648*/ 	.word	0x00003690
        /*064c*/ 	.word	0x000000ff
        /*0650*/ 	.word	0x00000000
        /*0654*/ 	.short	0x010a
        /*0656*/ 	.byte	0x04
	.zero		1


	//   ....[85]....
        /*0658*/ 	.word	0x000036b0
        /*065c*/ 	.word	0x000000ff
        /*0660*/ 	.word	0x00000150
        /*0664*/ 	.short	0x010a
        /*0666*/ 	.byte	0x08
	.zero		1


	//   ....[86]....
        /*0668*/ 	.word	0x00003780
        /*066c*/ 	.word	0x000000ff
        /*0670*/ 	.word	0x00000000
        /*0674*/ 	.short	0x010a
        /*0676*/ 	.byte	0x07
	.zero		1


	//   ....[87]....
        /*0678*/ 	.word	0x000038c0
        /*067c*/ 	.word	0x000000ff
        /*0680*/ 	.word	0x00000000
        /*0684*/ 	.short	0x010a
        /*0686*/ 	.byte	0x04
	.zero		1


	//   ....[88]....
        /*0688*/ 	.word	0x00003ab0
        /*068c*/ 	.word	0x000000ff
        /*0690*/ 	.word	0x00000000
        /*0694*/ 	.short	0x010a
        /*0696*/ 	.byte	0x05
	.zero		1


	//   ....[89]....
        /*0698*/ 	.word	0x00003b40
        /*069c*/ 	.word	0x000000ff
        /*06a0*/ 	.word	0x00000000
        /*06a4*/ 	.short	0x010a
        /*06a6*/ 	.byte	0x05
	.zero		1


	//   ....[90]....
        /*06a8*/ 	.word	0x00003bd0
        /*06ac*/ 	.word	0x000000ff
        /*06b0*/ 	.word	0x00000000
        /*06b4*/ 	.short	0x010a
        /*06b6*/ 	.byte	0x05
	.zero		1


	//   ....[91]....
        /*06b8*/ 	.word	0x00003c60
        /*06bc*/ 	.word	0x000000ff
        /*06c0*/ 	.word	0x00000000
        /*06c4*/ 	.short	0x010a
        /*06c6*/ 	.byte	0x07
	.zero		1


	//   ....[92]....
        /*06c8*/ 	.word	0x000040e0
        /*06cc*/ 	.word	0x00000000
        /*06d0*/ 	.word	0x00000110
        /*06d4*/ 	.short	0x010a
        /*06d6*/ 	.byte	0xff
	.zero		1


	//   ....[93]....
        /*06d8*/ 	.word	0x000041a0
        /*06dc*/ 	.word	0x00000000
        /*06e0*/ 	.word	0x00000000
        /*06e4*/ 	.short	0x0101
        /*06e6*/ 	.byte	0xff
	.zero		1


	//   ....[94]....
        /*06e8*/ 	.word	0x000044c0
        /*06ec*/ 	.word	0x000000ff
        /*06f0*/ 	.word	0x00000108
        /*06f4*/ 	.short	0x010a
        /*06f6*/ 	.byte	0x07
	.zero		1


	//   ....[95]....
        /*06f8*/ 	.word	0x000046b0
        /*06fc*/ 	.word	0x000000ff
        /*0700*/ 	.word	0x000000e0
        /*0704*/ 	.short	0x010a
        /*0706*/ 	.byte	0x07
	.zero		1


	//   ....[96]....
        /*0708*/ 	.word	0x00004820
        /*070c*/ 	.word	0x000000ff
        /*0710*/ 	.word	0x000000c0
        /*0714*/ 	.short	0x010b
        /*0716*/ 	.byte	0x07
	.zero		1


	//   ....[97]....
        /*0718*/ 	.word	0x00004830
        /*071c*/ 	.word	0x000000ff
        /*0720*/ 	.word	0x00000000
        /*0724*/ 	.short	0x0101
        /*0726*/ 	.byte	0x08
	.zero		1


	//   ....[98]....
        /*0728*/ 	.word	0x00004840
        /*072c*/ 	.word	0x000000ff
        /*0730*/ 	.word	0x000000e8
        /*0734*/ 	.short	0x010a
        /*0736*/ 	.byte	0x07
	.zero		1


	//   ....[99]....
        /*0738*/ 	.word	0x00004990
        /*073c*/ 	.word	0x000000ff
        /*0740*/ 	.word	0x000000c8
        /*0744*/ 	.short	0x010b
        /*0746*/ 	.byte	0x07
	.zero		1


	//   ....[100]....
        /*0748*/ 	.word	0x000049a0
        /*074c*/ 	.word	0x000000ff
        /*0750*/ 	.word	0x00000000
        /*0754*/ 	.short	0x0101
        /*0756*/ 	.byte	0x08
	.zero		1


	//   ....[101]....
        /*0758*/ 	.word	0x000049b0
        /*075c*/ 	.word	0x000000ff
        /*0760*/ 	.word	0x000000f0
        /*0764*/ 	.short	0x010a
        /*0766*/ 	.byte	0x07
	.zero		1


	//   ....[102]....
        /*0768*/ 	.word	0x00004b30
        /*076c*/ 	.word	0x000000ff
        /*0770*/ 	.word	0x000000d0
        /*0774*/ 	.short	0x010b
        /*0776*/ 	.byte	0x07
	.zero		1


	//   ....[103]....
        /*0778*/ 	.word	0x00004b70
        /*077c*/ 	.word	0x000000ff
        /*0780*/ 	.word	0x00000000
        /*0784*/ 	.short	0x0101
        /*0786*/ 	.byte	0x08
	.zero		1


	//   ....[104]....
        /*0788*/ 	.word	0x00004bb0
        /*078c*/ 	.word	0x000000ff
        /*0790*/ 	.word	0x000000f8
        /*0794*/ 	.short	0x010a
        /*0796*/ 	.byte	0x07
	.zero		1


	//   ....[105]....
        /*0798*/ 	.word	0x00004df0
        /*079c*/ 	.word	0x000000ff
        /*07a0*/ 	.word	0x000000d8
        /*07a4*/ 	.short	0x010b
        /*07a6*/ 	.byte	0x07
	.zero		1


	//   ....[106]....
        /*07a8*/ 	.word	0x00004e10
        /*07ac*/ 	.word	0x000000ff
        /*07b0*/ 	.word	0x00000000
        /*07b4*/ 	.short	0x0101
        /*07b6*/ 	.byte	0x0d
	.zero		1


	//   ....[107]....
        /*07b8*/ 	.word	0x00004e40
        /*07bc*/ 	.word	0x000000ff
        /*07c0*/ 	.word	0x000000e0
        /*07c4*/ 	.short	0x010a
        /*07c6*/ 	.byte	0x07
	.zero		1


	//   ....[108]....
        /*07c8*/ 	.word	0x00004e60
        /*07cc*/ 	.word	0x000000ff
        /*07d0*/ 	.word	0x000000e8
        /*07d4*/ 	.short	0x010a
        /*07d6*/ 	.byte	0x07
	.zero		1


	//   ....[109]....
        /*07d8*/ 	.word	0x00004e80
        /*07dc*/ 	.word	0x000000ff
        /*07e0*/ 	.word	0x000000f0
        /*07e4*/ 	.short	0x010a
        /*07e6*/ 	.byte	0x07
	.zero		1


	//   ....[110]....
        /*07e8*/ 	.word	0x00004ec0
        /*07ec*/ 	.word	0x00000000
        /*07f0*/ 	.word	0x000000f8
        /*07f4*/ 	.short	0x010a
        /*07f6*/ 	.byte	0xff
	.zero		1


	//   ....[111]....
        /*07f8*/ 	.word	0x000051f0
        /*07fc*/ 	.word	0x00000000
        /*0800*/ 	.word	0x00000110
        /*0804*/ 	.short	0x010a
        /*0806*/ 	.byte	0xff
	.zero		1


	//   ....[112]....
        /*0808*/ 	.word	0x00005300
        /*080c*/ 	.word	0x00000000
        /*0810*/ 	.word	0x00000000
        /*0814*/ 	.short	0x0101
        /*0816*/ 	.byte	0xff
	.zero		1


	//   ....[113]....
        /*0818*/ 	.word	0x00005d50
        /*081c*/ 	.word	0x000000ff
        /*0820*/ 	.word	0x000000c0
        /*0824*/ 	.short	0x010a
        /*0826*/ 	.byte	0x30
	.zero		1


	//   ....[114]....
        /*0828*/ 	.word	0x00005d90
        /*082c*/ 	.word	0x00000040
        /*0830*/ 	.word	0x00000130
        /*0834*/ 	.short	0x010a
        /*0836*/ 	.byte	0xff
	.zero		1


	//   ....[115]....
        /*0838*/ 	.word	0x00005e80
        /*083c*/ 	.word	0x000000ff
        /*0840*/ 	.word	0x000000c0
        /*0844*/ 	.short	0x010a
        /*0846*/ 	.byte	0x30
	.zero		1


	//   ....[116]....
        /*0848*/ 	.word	0x00005f70
        /*084c*/ 	.word	0x00000040
        /*0850*/ 	.word	0x00000130
        /*0854*/ 	.short	0x010a
        /*0856*/ 	.byte	0xff
	.zero		1


	//   ....[117]....
        /*0858*/ 	.word	0x00006a40
        /*085c*/ 	.word	0x00000000
        /*0860*/ 	.word	0x00000000
        /*0864*/ 	.short	0x0101
        /*0866*/ 	.byte	0xff
	.zero		1


	//   ....[118]....
        /*0868*/ 	.word	0x00006a50
        /*086c*/ 	.word	0x00000002
        /*0870*/ 	.word	0x000000c0
        /*0874*/ 	.short	0x010a
        /*0876*/ 	.byte	0xff
	.zero		1


	//   ....[119]....
        /*0878*/ 	.word	0x00006b30
        /*087c*/ 	.word	0x00000002
        /*0880*/ 	.word	0x000000c0
        /*0884*/ 	.short	0x010a
        /*0886*/ 	.byte	0xff
	.zero		1


	//   ....[120]....
        /*0888*/ 	.word	0x00007690
        /*088c*/ 	.word	0x00000048
        /*0890*/ 	.word	0x00000000
        /*0894*/ 	.short	0x0101
        /*0896*/ 	.byte	0xff
	.zero		1


	//   ....[121]....
        /*0898*/ 	.word	0x000076b0
        /*089c*/ 	.word	0x00000000
        /*08a0*/ 	.word	0x000000c0
        /*08a4*/ 	.short	0x010a
        /*08a6*/ 	.byte	0xff
	.zero		1


	//   ....[122]....
        /*08a8*/ 	.word	0x00007780
        /*08ac*/ 	.word	0x00000000
        /*08b0*/ 	.word	0x000000c0
        /*08b4*/ 	.short	0x010a
        /*08b6*/ 	.byte	0xff
	.zero		1


	//   ....[123]....
        /*08b8*/ 	.word	0x000082e0
        /*08bc*/ 	.word	0x00000048
        /*08c0*/ 	.word	0x00000000
        /*08c4*/ 	.short	0x0101
        /*08c6*/ 	.byte	0xff
	.zero		1


	//   ....[124]....
        /*08c8*/ 	.word	0x00008300
        /*08cc*/ 	.word	0x00000000
        /*08d0*/ 	.word	0x000000c0
        /*08d4*/ 	.short	0x010a
        /*08d6*/ 	.byte	0xff
	.zero		1


	//   ....[125]....
        /*08d8*/ 	.word	0x000083d0
        /*08dc*/ 	.word	0x00000000
        /*08e0*/ 	.word	0x000000c0
        /*08e4*/ 	.short	0x010a
        /*08e6*/ 	.byte	0xff
	.zero		1


	//   ....[126]....
        /*08e8*/ 	.word	0x00008730
        /*08ec*/ 	.word	0x000000ff
        /*08f0*/ 	.word	0x00000000
        /*08f4*/ 	.short	0x0101
        /*08f6*/ 	.byte	0x05
	.zero		1


	//   ....[127]....
        /*08f8*/ 	.word	0x00008f90
        /*08fc*/ 	.word	0x00000000
        /*0900*/ 	.word	0x00000000
        /*0904*/ 	.short	0x0101
        /*0906*/ 	.byte	0xff
	.zero		1


	//   ....[128]....
        /*0908*/ 	.word	0x00009200
        /*090c*/ 	.word	0x000000ff
        /*0910*/ 	.word	0x00000000
        /*0914*/ 	.short	0x0101
        /*0916*/ 	.byte	0x04
	.zero		1


	//   ....[129]....
        /*0918*/ 	.word	0x00009220
        /*091c*/ 	.word	0x00000002
        /*0920*/ 	.word	0x00000180
        /*0924*/ 	.short	0x010a
        /*0926*/ 	.byte	0xff
	.zero		1


	//   ....[130]....
        /*0928*/ 	.word	0x00009280
        /*092c*/ 	.word	0x00000002
        /*0930*/ 	.word	0x00000060
        /*0934*/ 	.short	0x010a
        /*0936*/ 	.byte	0xff
	.zero		1


	//   ....[131]....
        /*0938*/ 	.word	0x000092e0
        /*093c*/ 	.word	0x00000002
        /*0940*/ 	.word	0x00000060
        /*0944*/ 	.short	0x010a
        /*0946*/ 	.byte	0xff
	.zero		1


	//   ....[132]....
        /*0948*/ 	.word	0x00009330
        /*094c*/ 	.word	0x00000002
        /*0950*/ 	.word	0x00000110
        /*0954*/ 	.short	0x010a
        /*0956*/ 	.byte	0xff
	.zero		1


	//   ....[133]....
        /*0958*/ 	.word	0x00009390
        /*095c*/ 	.word	0x00000000
        /*0960*/ 	.word	0x00000000
        /*0964*/ 	.short	0x010a
        /*0966*/ 	.byte	0xff
	.zero		1


	//   ....[134]....
        /*0968*/ 	.word	0x000093f0
        /*096c*/ 	.word	0x00000000
        /*0970*/ 	.word	0x00000000
        /*0974*/ 	.short	0x010a
        /*0976*/ 	.byte	0xff
	.zero		1


	//   ....[135]....
        /*0978*/ 	.word	0x00009450
        /*097c*/ 	.word	0x00000000
        /*0980*/ 	.word	0x00000000
        /*0984*/ 	.short	0x010a
        /*0986*/ 	.byte	0xff
	.zero		1


	//   ....[136]....
        /*0988*/ 	.word	0x000094b0
        /*098c*/ 	.word	0x00000000
        /*0990*/ 	.word	0x00000000
        /*0994*/ 	.short	0x010a
        /*0996*/ 	.byte	0xff
	.zero		1


	//   ....[137]....
        /*0998*/ 	.word	0x00009510
        /*099c*/ 	.word	0x00000000
        /*09a0*/ 	.word	0x00000000
        /*09a4*/ 	.short	0x010a
        /*09a6*/ 	.byte	0xff
	.zero		1


	//   ....[138]....
        /*09a8*/ 	.word	0x00009570
        /*09ac*/ 	.word	0x00000000
        /*09b0*/ 	.word	0x00000000
        /*09b4*/ 	.short	0x010a
        /*09b6*/ 	.byte	0xff
	.zero		1


	//   ....[139]....
        /*09b8*/ 	.word	0x000095d0
        /*09bc*/ 	.word	0x00000000
        /*09c0*/ 	.word	0x00000000
        /*09c4*/ 	.short	0x010a
        /*09c6*/ 	.byte	0xff
	.zero		1


	//   ....[140]....
        /*09c8*/ 	.word	0x00009630
        /*09cc*/ 	.word	0x00000000
        /*09d0*/ 	.word	0x00000000
        /*09d4*/ 	.short	0x010a
        /*09d6*/ 	.byte	0xff
	.zero		1


	//   ....[141]....
        /*09d8*/ 	.word	0x00009690
        /*09dc*/ 	.word	0x00000000
        /*09e0*/ 	.word	0x00000000
        /*09e4*/ 	.short	0x010a
        /*09e6*/ 	.byte	0xff
	.zero		1


	//   ....[142]....
        /*09e8*/ 	.word	0x000096f0
        /*09ec*/ 	.word	0x00000000
        /*09f0*/ 	.word	0x00000000
        /*09f4*/ 	.short	0x010a
        /*09f6*/ 	.byte	0xff
	.zero		1


	//   ....[143]....
        /*09f8*/ 	.word	0x00009750
        /*09fc*/ 	.word	0x00000000
        /*0a00*/ 	.word	0x00000000
        /*0a04*/ 	.short	0x010a
        /*0a06*/ 	.byte	0xff
	.zero		1


	//   ....[144]....
        /*0a08*/ 	.word	0x000097a0
        /*0a0c*/ 	.word	0x00000000
        /*0a10*/ 	.word	0x00000170
        /*0a14*/ 	.short	0x010a
        /*0a16*/ 	.byte	0xff
	.zero		1


	//   ....[145]....
        /*0a18*/ 	.word	0x00009800
        /*0a1c*/ 	.word	0x00000000
        /*0a20*/ 	.word	0x00000120
        /*0a24*/ 	.short	0x010a
        /*0a26*/ 	.byte	0xff
	.zero		1


	//   ....[146]....
        /*0a28*/ 	.word	0x00009850
        /*0a2c*/ 	.word	0x00000000
        /*0a30*/ 	.word	0x00000110
        /*0a34*/ 	.short	0x010a
        /*0a36*/ 	.byte	0xff
	.zero		1


	//   ....[147]....
        /*0a38*/ 	.word	0x000098b0
        /*0a3c*/ 	.word	0x00000000
        /*0a40*/ 	.word	0x00000120
        /*0a44*/ 	.short	0x010a
        /*0a46*/ 	.byte	0xff
	.zero		1


	//   ....[148]....
        /*0a48*/ 	.word	0x00009900
        /*0a4c*/ 	.word	0x00000000
        /*0a50*/ 	.word	0x00000110
        /*0a54*/ 	.short	0x010a
        /*0a56*/ 	.byte	0xff
	.zero		1


	//   ....[149]....
        /*0a58*/ 	.word	0x00009960
        /*0a5c*/ 	.word	0x00000002
        /*0a60*/ 	.word	0x00000150
        /*0a64*/ 	.short	0x010a
        /*0a66*/ 	.byte	0xff
	.zero		1


	//   ....[150]....
        /*0a68*/ 	.word	0x000099c0
        /*0a6c*/ 	.word	0x00000000
        /*0a70*/ 	.word	0x00000000
        /*0a74*/ 	.short	0x010a
        /*0a76*/ 	.byte	0xff
	.zero		1


	//   ....[151]....
        /*0a78*/ 	.word	0x00009a20
        /*0a7c*/ 	.word	0x00000000
        /*0a80*/ 	.word	0x00000000
        /*0a84*/ 	.short	0x010a
        /*0a86*/ 	.byte	0xff
	.zero		1


	//   ....[152]....
        /*0a88*/ 	.word	0x00009a80
        /*0a8c*/ 	.word	0x00000000
        /*0a90*/ 	.word	0x00000000
        /*0a94*/ 	.short	0x010a
        /*0a96*/ 	.byte	0xff
	.zero		1


	//   ....[153]....
        /*0a98*/ 	.word	0x00009ae0
        /*0a9c*/ 	.word	0x00000000
        /*0aa0*/ 	.word	0x00000000
        /*0aa4*/ 	.short	0x010a
        /*0aa6*/ 	.byte	0xff
	.zero		1


	//   ....[154]....
        /*0aa8*/ 	.word	0x00009b40
        /*0aac*/ 	.word	0x00000000
        /*0ab0*/ 	.word	0x00000000
        /*0ab4*/ 	.short	0x010a
        /*0ab6*/ 	.byte	0xff
	.zero		1


	//   ....[155]....
        /*0ab8*/ 	.word	0x00009b90
        /*0abc*/ 	.word	0x00000000
        /*0ac0*/ 	.word	0x00000110
        /*0ac4*/ 	.short	0x010a
        /*0ac6*/ 	.byte	0xff
	.zero		1


	//   ....[156]....
        /*0ac8*/ 	.word	0x00009bf0
        /*0acc*/ 	.word	0x00000000
        /*0ad0*/ 	.word	0x00000108
        /*0ad4*/ 	.short	0x010a
        /*0ad6*/ 	.byte	0xff
	.zero		1


	//   ....[157]....
        /*0ad8*/ 	.word	0x00009c50
        /*0adc*/ 	.word	0x00000000
        /*0ae0*/ 	.word	0x000000e0
        /*0ae4*/ 	.short	0x010a
        /*0ae6*/ 	.byte	0xff
	.zero		1


	//   ....[158]....
        /*0ae8*/ 	.word	0x00009cb0
        /*0aec*/ 	.word	0x00000000
        /*0af0*/ 	.word	0x000000e8
        /*0af4*/ 	.short	0x010a
        /*0af6*/ 	.byte	0xff
	.zero		1


	//   ....[159]....
        /*0af8*/ 	.word	0x00009d10
        /*0afc*/ 	.word	0x00000000
        /*0b00*/ 	.word	0x000000f0
        /*0b04*/ 	.short	0x010a
        /*0b06*/ 	.byte	0xff
	.zero		1


	//   ....[160]....
        /*0b08*/ 	.word	0x00009d70
        /*0b0c*/ 	.word	0x00000000
        /*0b10*/ 	.word	0x000000f8
        /*0b14*/ 	.short	0x010a
        /*0b16*/ 	.byte	0xff
	.zero		1


	//   ....[161]....
        /*0b18*/ 	.word	0x00009dd0
        /*0b1c*/ 	.word	0x00000000
        /*0b20*/ 	.word	0x000000e0
        /*0b24*/ 	.short	0x010a
        /*0b26*/ 	.byte	0xff
	.zero		1


	//   ....[162]....
        /*0b28*/ 	.word	0x00009e30
        /*0b2c*/ 	.word	0x00000000
        /*0b30*/ 	.word	0x000000e8
        /*0b34*/ 	.short	0x010a
        /*0b36*/ 	.byte	0xff
	.zero		1


	//   ....[163]....
        /*0b38*/ 	.word	0x00009e90
        /*0b3c*/ 	.word	0x00000000
        /*0b40*/ 	.word	0x000000f0
        /*0b44*/ 	.short	0x010a
        /*0b46*/ 	.byte	0xff
	.zero		1


	//   ....[164]....
        /*0b48*/ 	.word	0x00009ee0
        /*0b4c*/ 	.word	0x00000000
        /*0b50*/ 	.word	0x00000110
        /*0b54*/ 	.short	0x010a
        /*0b56*/ 	.byte	0xff
	.zero		1


	//   ....[165]....
        /*0b58*/ 	.word	0x00009f40
        /*0b5c*/ 	.word	0x00000002
        /*0b60*/ 	.word	0x000000c0
        /*0b64*/ 	.short	0x010a
        /*0b66*/ 	.byte	0xff
	.zero		1


	//   ....[166]....
        /*0b68*/ 	.word	0x00009f90
        /*0b6c*/ 	.word	0x00000040
        /*0b70*/ 	.word	0x00000130
        /*0b74*/ 	.short	0x010a
        /*0b76*/ 	.byte	0xff
	.zero		1


	//   ....[167]....
        /*0b78*/ 	.word	0x00009fe0
        /*0b7c*/ 	.word	0x00000002
        /*0b80*/ 	.word	0x000000c0
        /*0b84*/ 	.short	0x010a
        /*0b86*/ 	.byte	0xff
	.zero		1


	//   ....[168]....
        /*0b88*/ 	.word	0x0000a030
        /*0b8c*/ 	.word	0x00000000
        /*0b90*/ 	.word	0x000000c0
        /*0b94*/ 	.short	0x010a
        /*0b96*/ 	.byte	0xff
	.zero		1


	//   ....[169]....
        /*0b98*/ 	.word	0x0000a080
        /*0b9c*/ 	.word	0x00000000
        /*0ba0*/ 	.word	0x000000c0
        /*0ba4*/ 	.short	0x010a
        /*0ba6*/ 	.byte	0xff
	.zero		1


	//----- nvinfo : EIATTR_NUM_MBARRIERS
	.align		4
.L_47:
        /*0ba8*/ 	.byte	0x03, 0x38
        /*0baa*/ 	.short	0x0032


	//----- nvinfo : EIATTR_EXIT_INSTR_OFFSETS
	.align		4
        /*0bac*/ 	.byte	0x04, 0x1c
        /*0bae*/ 	.short	(.L_49 - .L_48)


	//   ....[0]....
.L_48:
        /*0bb0*/ 	.word	0x00002b50


	//   ....[1]....
        /*0bb4*/ 	.word	0x00003040


	//   ....[2]....
        /*0bb8*/ 	.word	0x000030a0


	//   ....[3]....
        /*0bbc*/ 	.word	0x00003ec0


	//   ....[4]....
        /*0bc0*/ 	.word	0x00004ef0


	//   ....[5]....
        /*0bc4*/ 	.word	0x00004f30


	//   ....[6]....
        /*0bc8*/ 	.word	0x000090f0


	//   ....[7]....
        /*0bcc*/ 	.word	0x00009170


	//   ....[8]....
        /*0bd0*/ 	.word	0x000091a0


	//   ....[9]....
        /*0bd4*/ 	.word	0x00009210


	//----- nvinfo : EIATTR_MAX_THREADS
	.align		4
.L_49:
        /*0bd8*/ 	.byte	0x04, 0x05
        /*0bda*/ 	.short	(.L_51 - .L_50)
.L_50:
        /*0bdc*/ 	.word	0x00000100
        /*0be0*/ 	.word	0x00000001
        /*0be4*/ 	.word	0x00000001


	//----- nvinfo : EIATTR_CRS_STACK_SIZE
	.align		4
.L_51:
        /*0be8*/ 	.byte	0x04, 0x1e
        /*0bea*/ 	.short	(.L_53 - .L_52)
.L_52:
        /*0bec*/ 	.word	0x00000000


	//----- nvinfo : EIATTR_CBANK_PARAM_SIZE
	.align		4
.L_53:
        /*0bf0*/ 	.byte	0x03, 0x19
        /*0bf2*/ 	.short	0x0800


	//----- nvinfo : EIATTR_PARAM_CBANK
	.align		4
        /*0bf4*/ 	.byte	0x04, 0x0a
        /*0bf6*/ 	.short	(.L_55 - .L_54)
	.align		4
.L_54:
        /*0bf8*/ 	.word	index@(.nv.constant0._ZN7cutlass13device_kernelINS_4gemm6kernel13GemmUniversalIN4cute5tupleIJiiiiEEENS1_10collective13CollectiveMmaINS1_35MainloopSm100TmaUmmaWarpSpecializedILi12ELi2ELi4ENS5_IJNS4_1CILi1EEESB_SB_EEEEENS5_IJNSA_ILi128EEESE_NSA_ILi32EEEEEENS_10bfloat16_tENS5_IJSB_llEEESH_NS5_IJlSB_lEEENS4_8TiledMMAINS4_8MMA_AtomIJNS4_20SM100_MMA_F16BF16_SSISH_SH_fLi128ELi128ELNS4_4UMMA5MajorE1ELSO_0ELNSN_7ScaleInE0ELSP_0EEEEEENS4_6LayoutISC_NS5_IJNSA_ILi0EEEST_ST_EEEEENS5_IJNS4_10UnderscoreESW_SW_EEEEENS4_13SM90_TMA_LOADENS4_14ComposedLayoutINS4_7SwizzleILi3ELi4ELi3EEENS4_18smem_ptr_flag_bitsILi16EEENSS_INS5_IJNSA_ILi64EEENSA_ILi8EEEEEENS5_IJSB_S15_EEEEEEEvNS4_8identityESZ_NS10_INS11_ILi2ELi4ELi3EEES14_NSS_INS5_IJS16_SF_EEENS5_IJSF_SB_EEEEEEEvS1B_EENS_8epilogue10collective18CollectiveEpilogueINS1I_23Sm100TmaWarpSpecializedILi4ELi2ELi32ELb1ELb0EEEJSG_NS5_IJNSS_ISE_SB_EENSS_ISF_SB_EEEEESH_SJ_SH_SJ_NS1I_6fusion15FusionCallbacksIS1M_NS1Q_17LinearCombinationISH_fSH_fLNS_15FloatRoundStyleE2EEESG_S1P_JEEENS4_5SM1004TMEM4LOAD26SM100_TMEM_LOAD_32dp32b32xESZ_S1G_NS4_39AutoVectorizingCopyWithAssumedAlignmentILi128EEENS4_14SM90_TMA_STOREES1G_S21_S21_EEEvvEEEEvNT_6ParamsE)
        /*0bfc*/ 	.short	0x0380
        /*0bfe*/ 	.short	0x0800


	//----- nvinfo : EIATTR_SW_WAR
	.align		4
.L_55:
        /*0c00*/ 	.byte	0x04, 0x36
        /*0c02*/ 	.short	(.L_57 - .L_56)
.L_56:
        /*0c04*/ 	.word	0x00000008
.L_57:


//--------------------- .nv.callgraph             --------------------------
	.section	.nv.callgraph,"",@"SHT_CUDA_CALLGRAPH"
	.align	4
	.sectionentsize	8
	.align		4
        /*0000*/ 	.word	0x00000000
	.align		4
        /*0004*/ 	.word	0xffffffff
	.align		4
        /*0008*/ 	.word	index@(_ZN7cutlass13device_kernelINS_4gemm6kernel13GemmUniversalIN4cute5tupleIJiiiiEEENS1_10collective13CollectiveMmaINS1_35MainloopSm100TmaUmmaWarpSpecializedILi12ELi2ELi4ENS5_IJNS4_1CILi1EEESB_SB_EEEEENS5_IJNSA_ILi128EEESE_NSA_ILi32EEEEEENS_10bfloat16_tENS5_IJSB_llEEESH_NS5_IJlSB_lEEENS4_8TiledMMAINS4_8MMA_AtomIJNS4_20SM100_MMA_F16BF16_SSISH_SH_fLi128ELi128ELNS4_4UMMA5MajorE1ELSO_0ELNSN_7ScaleInE0ELSP_0EEEEEENS4_6LayoutISC_NS5_IJNSA_ILi0EEEST_ST_EEEEENS5_IJNS4_10UnderscoreESW_SW_EEEEENS4_13SM90_TMA_LOADENS4_14ComposedLayoutINS4_7SwizzleILi3ELi4ELi3EEENS4_18smem_ptr_flag_bitsILi16EEENSS_INS5_IJNSA_ILi64EEENSA_ILi8EEEEEENS5_IJSB_S15_EEEEEEEvNS4_8identityESZ_NS10_INS11_ILi2ELi4ELi3EEES14_NSS_INS5_IJS16_SF_EEENS5_IJSF_SB_EEEEEEEvS1B_EENS_8epilogue10collective18CollectiveEpilogueINS1I_23Sm100TmaWarpSpecializedILi4ELi2ELi32ELb1ELb0EEEJSG_NS5_IJNSS_ISE_SB_EENSS_ISF_SB_EEEEESH_SJ_SH_SJ_NS1I_6fusion15FusionCallbacksIS1M_NS1Q_17LinearCombinationISH_fSH_fLNS_15FloatRoundStyleE2EEESG_S1P_JEEENS4_5SM1004TMEM4LOAD26SM100_TMEM_LOAD_32dp32b32xESZ_S1G_NS4_39AutoVectorizingCopyWithAssumedAlignmentILi128EEENS4_14SM90_TMA_STOREES1G_S21_S21_EEEvvEEEEvNT_6ParamsE)
	.align		4
        /*000c*/ 	.word	index@(__assertfail)
	.align		4
        /*0010*/ 	.word	0x00000000
	.align		4
        /*0014*/ 	.word	0xfffffffe
	.align		4
        /*0018*/ 	.word	0x00000000
	.align		4
        /*001c*/ 	.word	0xfffffffd
	.align		4
        /*0020*/ 	.word	0x00000000
	.align		4
        /*0024*/ 	.word	0xfffffffc


//--------------------- .nv.constant4             --------------------------
	.section	.nv.constant4,"a",@progbits
	.align	8
	.align		8
.nv.constant4:
        /*0000*/ 	.dword	__assertfail
	.align		8
        /*0008*/ 	.dword	__unnamed_1
	.align		8
        /*0010*/ 	.dword	__unnamed_2
	.align		8
        /*0018*/ 	.dword	_ZN40_INTERNAL_4f29803a_4_k_cu_dea0b957_336534cuda3std3__45__cpo5beginE
	.align		8
        /*0020*/ 	.dword	_ZN40_INTERNAL_4f29803a_4_k_cu_dea0b957_336534cuda3std3__45__cpo3endE
	.align		8
        /*0028*/ 	.dword	_ZN40_INTERNAL_4f29803a_4_k_cu_dea0b957_336534cuda3std3__45__cpo6cbeginE
	.align		8
        /*0030*/ 	.dword	_ZN40_INTERNAL_4f29803a_4_k_cu_dea0b957_336534cuda3std3__45__cpo4cendE
	.align		8
        /*0038*/ 	.dword	_ZN40_INTERNAL_4f29803a_4_k_cu_dea0b957_336534cuda3std3__442_GLOBAL__N__4f29803a_4_k_cu_dea0b957_336536ignoreE
	.align		8
        /*0040*/ 	.dword	_ZN40_INTERNAL_4f29803a_4_k_cu_dea0b957_336534cuda3std3__419piecewise_constructE
	.align		8
        /*0048*/ 	.dword	_ZN40_INTERNAL_4f29803a_4_k_cu_dea0b957_336534cuda3std3__48in_placeE
	.align		8
        /*0050*/ 	.dword	_ZN40_INTERNAL_4f29803a_4_k_cu_dea0b957_336534cuda3std6ranges3__45__cpo4swapE
	.align		8
        /*0058*/ 	.dword	_ZN40_INTERNAL_4f29803a_4_k_cu_dea0b957_336534cuda3std6ranges3__45__cpo9iter_moveE
	.align		8
        /*0060*/ 	.dword	_ZN40_INTERNAL_4f29803a_4_k_cu_dea0b957_336534cute7productE
	.align		8
        /*0068*/ 	.dword	_ZN40_INTERNAL_4f29803a_4_k_cu_dea0b957_336534cute1_E
	.align		8
        /*0070*/ 	.dword	$str$25
	.align		8
        /*0078*/ 	.dword	$str$26
	.align		8
        /*0080*/ 	.dword	$str$27
	.align		8
        /*0088*/ 	.dword	$str$28


//--------------------- .text._ZN7cutlass13device_kernelINS_4gemm6kernel13GemmUniversalIN4cute5tupleIJiiiiEEENS1_10collective13CollectiveMmaINS1_35MainloopSm100TmaUmmaWarpSpecializedILi12ELi2ELi4ENS5_IJNS4_1CILi1EEESB_SB_EEEEENS5_IJNSA_ILi128EEESE_NSA_ILi32EEEEEENS_10bfloat16_tENS5_IJSB_llEEESH_NS5_IJlSB_lEEENS4_8TiledMMAINS4_8MMA_AtomIJNS4_20SM100_MMA_F16BF16_SSISH_SH_fLi128ELi128ELNS4_4UMMA5MajorE1ELSO_0ELNSN_7ScaleInE0ELSP_0EEEEEENS4_6LayoutISC_NS5_IJNSA_ILi0EEEST_ST_EEEEENS5_IJNS4_10UnderscoreESW_SW_EEEEENS4_13SM90_TMA_LOADENS4_14ComposedLayoutINS4_7SwizzleILi3ELi4ELi3EEENS4_18smem_ptr_flag_bitsILi16EEENSS_INS5_IJNSA_ILi64EEENSA_ILi8EEEEEENS5_IJSB_S15_EEEEEEEvNS4_8identityESZ_NS10_INS11_ILi2ELi4ELi3EEES14_NSS_INS5_IJS16_SF_EEENS5_IJSF_SB_EEEEEEEvS1B_EENS_8epilogue10collective18CollectiveEpilogueINS1I_23Sm100TmaWarpSpecializedILi4ELi2ELi32ELb1ELb0EEEJSG_NS5_IJNSS_ISE_SB_EENSS_ISF_SB_EEEEESH_SJ_SH_SJ_NS1I_6fusion15FusionCallbacksIS1M_NS1Q_17LinearCombinationISH_fSH_fLNS_15FloatRoundStyleE2EEESG_S1P_JEEENS4_5SM1004TMEM4LOAD26SM100_TMEM_LOAD_32dp32b32xESZ_S1G_NS4_39AutoVectorizingCopyWithAssumedAlignmentILi128EEENS4_14SM90_TMA_STOREES1G_S21_S21_EEEvvEEEEvNT_6ParamsE --------------------------
	.section	.text._ZN7cutlass13device_kernelINS_4gemm6kernel13GemmUniversalIN4cute5tupleIJiiiiEEENS1_10collective13CollectiveMmaINS1_35MainloopSm100TmaUmmaWarpSpecializedILi12ELi2ELi4ENS5_IJNS4_1CILi1EEESB_SB_EEEEENS5_IJNSA_ILi128EEESE_NSA_ILi32EEEEEENS_10bfloat16_tENS5_IJSB_llEEESH_NS5_IJlSB_lEEENS4_8TiledMMAINS4_8MMA_AtomIJNS4_20SM100_MMA_F16BF16_SSISH_SH_fLi128ELi128ELNS4_4UMMA5MajorE1ELSO_0ELNSN_7ScaleInE0ELSP_0EEEEEENS4_6LayoutISC_NS5_IJNSA_ILi0EEEST_ST_EEEEENS5_IJNS4_10UnderscoreESW_SW_EEEEENS4_13SM90_TMA_LOADENS4_14ComposedLayoutINS4_7SwizzleILi3ELi4ELi3EEENS4_18smem_ptr_flag_bitsILi16EEENSS_INS5_IJNSA_ILi64EEENSA_ILi8EEEEEENS5_IJSB_S15_EEEEEEEvNS4_8identityESZ_NS10_INS11_ILi2ELi4ELi3EEES14_NSS_INS5_IJS16_SF_EEENS5_IJSF_SB_EEEEEEEvS1B_EENS_8epilogue10collective18CollectiveEpilogueINS1I_23Sm100TmaWarpSpecializedILi4ELi2ELi32ELb1ELb0EEEJSG_NS5_IJNSS_ISE_SB_EENSS_ISF_SB_EEEEESH_SJ_SH_SJ_NS1I_6fusion15FusionCallbacksIS1M_NS1Q_17LinearCombinationISH_fSH_fLNS_15FloatRoundStyleE2EEESG_S1P_JEEENS4_5SM1004TMEM4LOAD26SM100_TMEM_LOAD_32dp32b32xESZ_S1G_NS4_39AutoVectorizingCopyWithAssumedAlignmentILi128EEENS4_14SM90_TMA_STOREES1G_S21_S21_EEEvvEEEEvNT_6ParamsE,"ax",@progbits
	.align	128
.text._ZN7cutlass13device_kernelINS_4gemm6kernel13GemmUniversalIN4cute5tupleIJiiiiEEENS1_10collective13CollectiveMmaINS1_35MainloopSm100TmaUmmaWarpSpecializedILi12ELi2ELi4ENS5_IJNS4_1CILi1EEESB_SB_EEEEENS5_IJNSA_ILi128EEESE_NSA_ILi32EEEEEENS_10bfloat16_tENS5_IJSB_llEEESH_NS5_IJlSB_lEEENS4_8TiledMMAINS4_8MMA_AtomIJNS4_20SM100_MMA_F16BF16_SSISH_SH_fLi128ELi128ELNS4_4UMMA5MajorE1ELSO_0ELNSN_7ScaleInE0ELSP_0EEEEEENS4_6LayoutISC_NS5_IJNSA_ILi0EEEST_ST_EEEEENS5_IJNS4_10UnderscoreESW_SW_EEEEENS4_13SM90_TMA_LOADENS4_14ComposedLayoutINS4_7SwizzleILi3ELi4ELi3EEENS4_18smem_ptr_flag_bitsILi16EEENSS_INS5_IJNSA_ILi64EEENSA_ILi8EEEEEENS5_IJSB_S15_EEEEEEEvNS4_8identityESZ_NS10_INS11_ILi2ELi4ELi3EEES14_NSS_INS5_IJS16_SF_EEENS5_IJSF_SB_EEEEEEEvS1B_EENS_8epilogue10collective18CollectiveEpilogueINS1I_23Sm100TmaWarpSpecializedILi4ELi2ELi32ELb1ELb0EEEJSG_NS5_IJNSS_ISE_SB_EENSS_ISF_SB_EEEEESH_SJ_SH_SJ_NS1I_6fusion15FusionCallbacksIS1M_NS1Q_17LinearCombinationISH_fSH_fLNS_15FloatRoundStyleE2EEESG_S1P_JEEENS4_5SM1004TMEM4LOAD26SM100_TMEM_LOAD_32dp32b32xESZ_S1G_NS4_39AutoVectorizingCopyWithAssumedAlignmentILi128EEENS4_14SM90_TMA_STOREES1G_S21_S21_EEEvvEEEEvNT_6ParamsE:
        .type           _ZN7cutlass13device_kernelINS_4gemm6kernel13GemmUniversalIN4cute5tupleIJiiiiEEENS1_10collective13CollectiveMmaINS1_35MainloopSm100TmaUmmaWarpSpecializedILi12ELi2ELi4ENS5_IJNS4_1CILi1EEESB_SB_EEEEENS5_IJNSA_ILi128EEESE_NSA_ILi32EEEEEENS_10bfloat16_tENS5_IJSB_llEEESH_NS5_IJlSB_lEEENS4_8TiledMMAINS4_8MMA_AtomIJNS4_20SM100_MMA_F16BF16_SSISH_SH_fLi128ELi128ELNS4_4UMMA5MajorE1ELSO_0ELNSN_7ScaleInE0ELSP_0EEEEEENS4_6LayoutISC_NS5_IJNSA_ILi0EEEST_ST_EEEEENS5_IJNS4_10UnderscoreESW_SW_EEEEENS4_13SM90_TMA_LOADENS4_14ComposedLayoutINS4_7SwizzleILi3ELi4ELi3EEENS4_18smem_ptr_flag_bitsILi16EEENSS_INS5_IJNSA_ILi64EEENSA_ILi8EEEEEENS5_IJSB_S15_EEEEEEEvNS4_8identityESZ_NS10_INS11_ILi2ELi4ELi3EEES14_NSS_INS5_IJS16_SF_EEENS5_IJSF_SB_EEEEEEEvS1B_EENS_8epilogue10collective18CollectiveEpilogueINS1I_23Sm100TmaWarpSpecializedILi4ELi2ELi32ELb1ELb0EEEJSG_NS5_IJNSS_ISE_SB_EENSS_ISF_SB_EEEEESH_SJ_SH_SJ_NS1I_6fusion15FusionCallbacksIS1M_NS1Q_17LinearCombinationISH_fSH_fLNS_15FloatRoundStyleE2EEESG_S1P_JEEENS4_5SM1004TMEM4LOAD26SM100_TMEM_LOAD_32dp32b32xESZ_S1G_NS4_39AutoVectorizingCopyWithAssumedAlignmentILi128EEENS4_14SM90_TMA_STOREES1G_S21_S21_EEEvvEEEEvNT_6ParamsE,@function
        .size           _ZN7cutlass13device_kernelINS_4gemm6kernel13GemmUniversalIN4cute5tupleIJiiiiEEENS1_10collective13CollectiveMmaINS1_35MainloopSm100TmaUmmaWarpSpecializedILi12ELi2ELi4ENS5_IJNS4_1CILi1EEESB_SB_EEEEENS5_IJNSA_ILi128EEESE_NSA_ILi32EEEEEENS_10bfloat16_tENS5_IJSB_llEEESH_NS5_IJlSB_lEEENS4_8TiledMMAINS4_8MMA_AtomIJNS4_20SM100_MMA_F16BF16_SSISH_SH_fLi128ELi128ELNS4_4UMMA5MajorE1ELSO_0ELNSN_7ScaleInE0ELSP_0EEEEEENS4_6LayoutISC_NS5_IJNSA_ILi0EEEST_ST_EEEEENS5_IJNS4_10UnderscoreESW_SW_EEEEENS4_13SM90_TMA_LOADENS4_14ComposedLayoutINS4_7SwizzleILi3ELi4ELi3EEENS4_18smem_ptr_flag_bitsILi16EEENSS_INS5_IJNSA_ILi64EEENSA_ILi8EEEEEENS5_IJSB_S15_EEEEEEEvNS4_8identityESZ_NS10_INS11_ILi2ELi4ELi3EEES14_NSS_INS5_IJS16_SF_EEENS5_IJSF_SB_EEEEEEEvS1B_EENS_8epilogue10collective18CollectiveEpilogueINS1I_23Sm100TmaWarpSpecializedILi4ELi2ELi32ELb1ELb0EEEJSG_NS5_IJNSS_ISE_SB_EENSS_ISF_SB_EEEEESH_SJ_SH_SJ_NS1I_6fusion15FusionCallbacksIS1M_NS1Q_17LinearCombinationISH_fSH_fLNS_15FloatRoundStyleE2EEESG_S1P_JEEENS4_5SM1004TMEM4LOAD26SM100_TMEM_LOAD_32dp32b32xESZ_S1G_NS4_39AutoVectorizingCopyWithAssumedAlignmentILi128EEENS4_14SM90_TMA_STOREES1G_S21_S21_EEEvvEEEEvNT_6ParamsE,(.L_x_201 - _ZN7cutlass13device_kernelINS_4gemm6kernel13GemmUniversalIN4cute5tupleIJiiiiEEENS1_10collective13CollectiveMmaINS1_35MainloopSm100TmaUmmaWarpSpecializedILi12ELi2ELi4ENS5_IJNS4_1CILi1EEESB_SB_EEEEENS5_IJNSA_ILi128EEESE_NSA_ILi32EEEEEENS_10bfloat16_tENS5_IJSB_llEEESH_NS5_IJlSB_lEEENS4_8TiledMMAINS4_8MMA_AtomIJNS4_20SM100_MMA_F16BF16_SSISH_SH_fLi128ELi128ELNS4_4UMMA5MajorE1ELSO_0ELNSN_7ScaleInE0ELSP_0EEEEEENS4_6LayoutISC_NS5_IJNSA_ILi0EEEST_ST_EEEEENS5_IJNS4_10UnderscoreESW_SW_EEEEENS4_13SM90_TMA_LOADENS4_14ComposedLayoutINS4_7SwizzleILi3ELi4ELi3EEENS4_18smem_ptr_flag_bitsILi16EEENSS_INS5_IJNSA_ILi64EEENSA_ILi8EEEEEENS5_IJSB_S15_EEEEEEEvNS4_8identityESZ_NS10_INS11_ILi2ELi4ELi3EEES14_NSS_INS5_IJS16_SF_EEENS5_IJSF_SB_EEEEEEEvS1B_EENS_8epilogue10collective18CollectiveEpilogueINS1I_23Sm100TmaWarpSpecializedILi4ELi2ELi32ELb1ELb0EEEJSG_NS5_IJNSS_ISE_SB_EENSS_ISF_SB_EEEEESH_SJ_SH_SJ_NS1I_6fusion15FusionCallbacksIS1M_NS1Q_17LinearCombinationISH_fSH_fLNS_15FloatRoundStyleE2EEESG_S1P_JEEENS4_5SM1004TMEM4LOAD26SM100_TMEM_LOAD_32dp32b32xESZ_S1G_NS4_39AutoVectorizingCopyWithAssumedAlignmentILi128EEENS4_14SM90_TMA_STOREES1G_S21_S21_EEEvvEEEEvNT_6ParamsE)
        .other          _ZN7cutlass13device_kernelINS_4gemm6kernel13GemmUniversalIN4cute5tupleIJiiiiEEENS1_10collective13CollectiveMmaINS1_35MainloopSm100TmaUmmaWarpSpecializedILi12ELi2ELi4ENS5_IJNS4_1CILi1EEESB_SB_EEEEENS5_IJNSA_ILi128EEESE_NSA_ILi32EEEEEENS_10bfloat16_tENS5_IJSB_llEEESH_NS5_IJlSB_lEEENS4_8TiledMMAINS4_8MMA_AtomIJNS4_20SM100_MMA_F16BF16_SSISH_SH_fLi128ELi128ELNS4_4UMMA5MajorE1ELSO_0ELNSN_7ScaleInE0ELSP_0EEEEEENS4_6LayoutISC_NS5_IJNSA_ILi0EEEST_ST_EEEEENS5_IJNS4_10UnderscoreESW_SW_EEEEENS4_13SM90_TMA_LOADENS4_14ComposedLayoutINS4_7SwizzleILi3ELi4ELi3EEENS4_18smem_ptr_flag_bitsILi16EEENSS_INS5_IJNSA_ILi64EEENSA_ILi8EEEEEENS5_IJSB_S15_EEEEEEEvNS4_8identityESZ_NS10_INS11_ILi2ELi4ELi3EEES14_NSS_INS5_IJS16_SF_EEENS5_IJSF_SB_EEEEEEEvS1B_EENS_8epilogue10collective18CollectiveEpilogueINS1I_23Sm100TmaWarpSpecializedILi4ELi2ELi32ELb1ELb0EEEJSG_NS5_IJNSS_ISE_SB_EENSS_ISF_SB_EEEEESH_SJ_SH_SJ_NS1I_6fusion15FusionCallbacksIS1M_NS1Q_17LinearCombinationISH_fSH_fLNS_15FloatRoundStyleE2EEESG_S1P_JEEENS4_5SM1004TMEM4LOAD26SM100_TMEM_LOAD_32dp32b32xESZ_S1G_NS4_39AutoVectorizingCopyWithAssumedAlignmentILi128EEENS4_14SM90_TMA_STOREES1G_S21_S21_EEEvvEEEEvNT_6ParamsE,@"STO_CUDA_ENTRY STV_DEFAULT"
_ZN7cutlass13device_kernelINS_4gemm6kernel13GemmUniversalIN4cute5tupleIJiiiiEEENS1_10collective13CollectiveMmaINS1_35MainloopSm100TmaUmmaWarpSpecializedILi12ELi2ELi4ENS5_IJNS4_1CILi1EEESB_SB_EEEEENS5_IJNSA_ILi128EEESE_NSA_ILi32EEEEEENS_10bfloat16_tENS5_IJSB_llEEESH_NS5_IJlSB_lEEENS4_8TiledMMAINS4_8MMA_AtomIJNS4_20SM100_MMA_F16BF16_SSISH_SH_fLi128ELi128ELNS4_4UMMA5MajorE1ELSO_0ELNSN_7ScaleInE0ELSP_0EEEEEENS4_6LayoutISC_NS5_IJNSA_ILi0EEEST_ST_EEEEENS5_IJNS4_10UnderscoreESW_SW_EEEEENS4_13SM90_TMA_LOADENS4_14ComposedLayoutINS4_7SwizzleILi3ELi4ELi3EEENS4_18smem_ptr_flag_bitsILi16EEENSS_INS5_IJNSA_ILi64EEENSA_ILi8EEEEEENS5_IJSB_S15_EEEEEEEvNS4_8identityESZ_NS10_INS11_ILi2ELi4ELi3EEES14_NSS_INS5_IJS16_SF_EEENS5_IJSF_SB_EEEEEEEvS1B_EENS_8epilogue10collective18CollectiveEpilogueINS1I_23Sm100TmaWarpSpecializedILi4ELi2ELi32ELb1ELb0EEEJSG_NS5_IJNSS_ISE_SB_EENSS_ISF_SB_EEEEESH_SJ_SH_SJ_NS1I_6fusion15FusionCallbacksIS1M_NS1Q_17LinearCombinationISH_fSH_fLNS_15FloatRoundStyleE2EEESG_S1P_JEEENS4_5SM1004TMEM4LOAD26SM100_TMEM_LOAD_32dp32b32xESZ_S1G_NS4_39AutoVectorizingCopyWithAssumedAlignmentILi128EEENS4_14SM90_TMA_STOREES1G_S21_S21_EEEvvEEEEvNT_6ParamsE:
[----:B------:R-:W1:Y:S01]  /*0000*/  LDC R1, c[0x0][0x37c] ;  /* 0x0000df00ff017b82 */ /* 0x000e620000000800 */
[----:B------:R-:W2:Y:S01]  /*0010*/  S2R R101, SR_TID.X ;  /* 0x0000000000657919 */ /* 0x000ea20000002100 */
[----:B------:R-:W3:Y:S01]  /*0020*/  LDCU.64 UR4, c[0x0][0x890] ;  /* 0x00011200ff0477ac */ /* 0x000ee20008000a00 */
[----:B------:R-:W-:Y:S02]  /*0030*/  PRMT R88, RZ, 0x7610, R88 ;  /* 0x00007610ff587816 */ /* 0x000fe40000000058 */
[----:B------:R-:W-:Y:S01]  /*0040*/  ELECT P5, URZ, PT ;  /* 0x0000000000ff782f */ /* 0x000fe200038a0000 */
[----:B------:R-:W4:Y:S01]  /*0050*/  LDCU.64 UR46, c[0x0][0x358] ;  /* 0x00006b00ff2e77ac */ /* 0x000f220008000a00 */
[----:B---3--:R-:W-:-:S04]  /*0060*/  UISETP.NE.U32.AND UP0, UPT, UR4, URZ, UPT ;  /* 0x000000ff0400728c */ /* 0x008fc8000bf05070 */
[----:B------:R-:W-:Y:S01]  /*0070*/  UISETP.NE.AND.EX UP0, UPT, UR5, URZ, UPT, UP0 ;  /* 0x000000ff0500728c */ /* 0x000fe2000bf05300 */
[----:B--2---:R-:W-:-:S05]  /*0080*/  SHF.R.U32.HI R92, RZ, 0x5, R101 ;  /* 0x00000005ff5c7819 */ /* 0x004fca0000011665 */
[----:B------:R-:W2:Y:S02]  /*0090*/  SHFL.IDX PT, R0, R92, RZ, 0x1f ;  /* 0x00001fff5c007589 */ /* 0x000ea400000e0000 */
[----:B--2---:R-:W-:Y:S01]  /*00a0*/  R2UR UR8, R0 ;  /* 0x00000000000872ca */ /* 0x004fe200000e0000 */
[----:B-1--4-:R-:W-:-:S14]  /*00b0*/  BRA.U UP0, `(.L_x_0) ;  /* 0x00000001002c7547 */ /* 0x012fdc000b800000 */
[----:B------:R-:W1:Y:S02]  /*00c0*/  LDCU.64 UR6, c[0x0][0x888] ;  /* 0x00011100ff0677ac */ /* 0x000e640008000a00 */
[----:B-1----:R-:W-:-:S04]  /*00d0*/  UISETP.NE.U32.AND UP0, UPT, UR6, URZ, UPT ;  /* 0x000000ff0600728c */ /* 0x002fc8000bf05070 */
[----:B------:R-:W-:-:S09]  /*00e0*/  UISETP.NE.AND.EX UP0, UPT, UR7, URZ, UPT, UP0 ;  /* 0x000000ff0700728c */ /* 0x000fd2000bf05300 */
[----:B------:R-:W-:Y:S05]  /*00f0*/  BRA.U !UP0, `(.L_x_1) ;  /* 0x0000000108107547 */ /* 0x000fea000b800000 */
[----:B------:R-:W1:Y:S02]  /*0100*/  LDC.64 R2, c[0x0][0x888] ;  /* 0x00022200ff027b82 */ /* 0x000e640000000a00 */
[----:B-1----:R1:W5:Y:S01]  /*0110*/  LDG.E R49, desc[UR46][R2.64] ;  /* 0x0000002e02317981 */ /* 0x002362000c1e1900 */
[----:B------:R-:W-:Y:S01]  /*0120*/  HFMA2 R88, -RZ, RZ, 0, 5.9604644775390625e-08 ;  /* 0x00000001ff587431 */ /* 0x000fe200000001ff */
[----:B------:R-:W-:Y:S05]  /*0130*/  BRA `(.L_x_0) ;  /* 0x00000000000c7947 */ /* 0x000fea0003800000 */
.L_x_1:
[----:B------:R-:W1:Y:S01]  /*0140*/  LDCU UR6, c[0x0][0x880] ;  /* 0x00011000ff0677ac */ /* 0x000e620008000800 */
[----:B------:R-:W-:Y:S01]  /*0150*/  HFMA2 R88, -RZ, RZ, 0, 5.9604644775390625e-08 ;  /* 0x00000001ff587431 */ /* 0x000fe200000001ff */
[----:B-1----:R-:W-:-:S07]  /*0160*/  MOV R49, UR6 ;  /* 0x0000000600317c02 */ /* 0x002fce0008000f00 */
.L_x_0:
[----:B------:R-:W2:Y:S02]  /*0170*/  LDCU.64 UR6, c[0x0][0x8b0] ;  /* 0x00011600ff0677ac */ /* 0x000ea40008000a00 */
[----:B--2---:R-:W-:-:S04]  /*0180*/  UISETP.NE.U32.AND UP0, UPT, UR6, URZ, UPT ;  /* 0x000000ff0600728c */ /* 0x004fc8000bf05070 */
[----:B------:R-:W-:-:S09]  /*0190*/  UISETP.NE.AND.EX UP0, UPT, UR7, URZ, UPT, UP0 ;  /* 0x000000ff0700728c */ /* 0x000fd2000bf05300 */
[----:B------:R-:W-:Y:S05]  /*01a0*/  BRA.U UP0, `(.L_x_2) ;  /* 0x0000000100247547 */ /* 0x000fea000b800000 */
[----:B------:R-:W2:Y:S02]  /*01b0*/  LDCU.64 UR6, c[0x0][0x8a8] ;  /* 0x00011500ff0677ac */ /* 0x000ea40008000a00 */
[----:B--2---:R-:W-:-:S04]  /*01c0*/  UISETP.NE.U32.AND UP0, UPT, UR6, URZ, UPT ;  /* 0x000000ff0600728c */ /* 0x004fc8000bf05070 */
[----:B------:R-:W-:-:S09]  /*01d0*/  UISETP.NE.AND.EX UP0, UPT, UR7, URZ, UPT, UP0 ;  /* 0x000000ff0700728c */ /* 0x000fd2000bf05300 */
[----:B------:R-:W-:Y:S05]  /*01e0*/  BRA.U !UP0, `(.L_x_3) ;  /* 0x00000001080c7547 */ /* 0x000fea000b800000 */
[----:B-1----:R-:W1:Y:S02]  /*01f0*/  LDC.64 R2, c[0x0][0x8a8] ;  /* 0x00022a00ff027b82 */ /* 0x002e640000000a00 */
[----:B-1----:R2:W5:Y:S01]  /*0200*/  LDG.E R47, desc[UR46][R2.64] ;  /* 0x0000002e022f7981 */ /* 0x002562000c1e1900 */
[----:B------:R-:W-:Y:S05]  /*0210*/  BRA `(.L_x_2) ;  /* 0x0000000000087947 */ /* 0x000fea0003800000 */
.L_x_3:
[----:B------:R-:W2:Y:S02]  /*0220*/  LDCU UR6, c[0x0][0x8a0] ;  /* 0x00011400ff0677ac */ /* 0x000ea40008000800 */
[----:B--2---:R-:W-:Y:S02]  /*0230*/  MOV R47, UR6 ;  /* 0x00000006002f7c02 */ /* 0x004fe40008000f00 */
.L_x_2:
[----:B------:R-:W-:Y:S01]  /*0240*/  IMAD.U32 R0, RZ, RZ, UR8 ;  /* 0x00000008ff007e24 */ /* 0x000fe2000f8e00ff */
[----:B------:R-:W-:Y:S04]  /*0250*/  BSSY.RECONVERGENT B0, `(.L_x_4) ;  /* 0x000000c000007945 */ /* 0x000fe80003800200 */
[C---:B------:R-:W-:Y:S02]  /*0260*/  ISETP.NE.OR P1, PT, R0.reuse, 0x1, !P5 ;  /* 0x000000010000780c */ /* 0x040fe40006f25670 */
[----:B------:R-:W-:-:S11]  /*0270*/  ISETP.NE.OR P0, PT, R0, 0x3, !P5 ;  /* 0x000000030000780c */ /* 0x000fd60006f05670 */
[----:B------:R-:W-:Y:S05]  /*0280*/  @P1 BRA `(.L_x_5) ;  /* 0x0000000000201947 */ /* 0x000fea0003800000 */
[----:B------:R-:W3:Y:S02]  /*0290*/  LDCU.64 UR6, c[0x0][0x348] ;  /* 0x00006900ff0677ac */ /* 0x000ee40008000a00 */
[----:B---3--:R-:W-:Y:S02]  /*02a0*/  UIADD3 UR10, UP1, UPT, UR6, 0x80, URZ ;  /* 0x00000080060a7890 */ /* 0x008fe4000ff3e0ff */
[----:B------:R-:W-:Y:S02]  /*02b0*/  UIADD3 UR6, UP0, UPT, UR6, 0x180, URZ ;  /* 0x0000018006067890 */ /* 0x000fe4000ff1e0ff */
[----:B------:R-:W-:Y:S02]  /*02c0*/  UIADD3.X UR11, UPT, UPT, URZ, UR7, URZ, UP1, !UPT ;  /* 0x00000007ff0b7290 */ /* 0x000fe40008ffe4ff */
[----:B------:R-:W-:-:S07]  /*02d0*/  UIADD3.X UR7, UPT, UPT, URZ, UR7, URZ, UP0, !UPT ;  /* 0x00000007ff077290 */ /* 0x000fce00087fe4ff */
[----:B------:R3:W-:Y:S02]  /*02e0*/  UTMACCTL.PF [UR10] ;  /* 0x000000000a0079b9 */ /* 0x0007e40008040000 */
[----:B------:R3:W-:Y:S02]  /*02f0*/  UTMACCTL.PF [UR6] ;  /* 0x00000000060079b9 */ /* 0x0007e40008040000 */
[----:B---3--:R-:W-:Y:S01]  /*0300*/  NOP ;  /* 0x0000000000007918 */ /* 0x008fe20000000000 */
.L_x_5:
[----:B------:R-:W-:Y:S05]  /*0310*/  BSYNC.RECONVERGENT B0 ;  /* 0x0000000000007941 */ /* 0x000fea0003800200 */
.L_x_4:
[----:B------:R-:W-:Y:S04]  /*0320*/  BSSY.RECONVERGENT B0, `(.L_x_6) ;  /* 0x000000a000007945 */ /* 0x000fe80003800200 */
        /* <DEDUP_REMOVED lines=9> */
.L_x_7:
[----:B------:R-:W-:Y:S05]  /*03c0*/  BSYNC.RECONVERGENT B0 ;  /* 0x0000000000007941 */ /* 0x000fea0003800200 */
.L_x_6:
[----:B------:R-:W3:Y:S01]  /*03d0*/  LDCU.64 UR6, c[0x0][0x888] ;  /* 0x00011100ff0677ac */ /* 0x000ee20008000a00 */
[----:B------:R-:W-:Y:S02]  /*03e0*/  UISETP.EQ.U32.AND UP1, UPT, UR4, URZ, UPT ;  /* 0x000000ff0400728c */ /* 0x000fe4000bf22070 */
[----:B------:R-:W-:Y:S02]  /*03f0*/  UPLOP3.LUT UP2, UPT, UPT, UPT, UPT, 0x80, 0x8 ;  /* 0x000000000008789c */ /* 0x000fe40003f4f070 */
[----:B---3--:R-:W-:-:S04]  /*0400*/  UISETP.NE.U32.AND UP0, UPT, UR6, URZ, UPT ;  /* 0x000000ff0600728c */ /* 0x008fc8000bf05070 */
[----:B------:R-:W-:-:S04]  /*0410*/  UISETP.NE.AND.EX UP0, UPT, UR7, URZ, UPT, UP0 ;  /* 0x000000ff0700728c */ /* 0x000fc8000bf05300 */
[----:B------:R-:W-:-:S04]  /*0420*/  UISETP.EQ.OR.EX UP3, UPT, UR5, URZ, !UP0, UP1 ;  /* 0x000000ff0500728c */ /* 0x000fc8000c762710 */
[----:B------:R-:W-:-:S05]  /*0430*/  UP2UR UR50, UPR, URZ, 0x8 ;  /* 0x00000008ff327883 */ /* 0x000fca0008000000 */
[----:B------:R-:W-:Y:S07]  /*0440*/  BRA.U !UP3, `(.L_x_8) ;  /* 0x000000010b207547 */ /* 0x000fee000b800000 */
[----:B------:R-:W-:Y:S01]  /*0450*/  UISETP.NE.U32.AND UP2, UPT, UR4, URZ, UPT ;  /* 0x000000ff0400728c */ /* 0x000fe2000bf45070 */
[----:B-----5:R-:W-:Y:S01]  /*0460*/  FSETP.NEU.AND P0, PT, R49, RZ, PT ;  /* 0x000000ff3100720b */ /* 0x020fe20003f0d000 */
[----:B------:R-:W-:Y:S02]  /*0470*/  USEL UR4, URZ, 0xffffffff, UP0 ;  /* 0xffffffffff047887 */ /* 0x000fe40008000000 */
[----:B------:R-:W-:-:S10]  /*0480*/  UISETP.NE.AND.EX UP2, UPT, UR5, URZ, UPT, UP2 ;  /* 0x000000ff0500728c */ /* 0x000fd4000bf45320 */
[----:B------:R-:W-:Y:S01]  /*0490*/  VOTEU.ANY UP1, P0 ;  /* 0x0000000000ff7886 */ /* 0x000fe20000020100 */
[----:B------:R-:W-:-:S04]  /*04a0*/  @!UP2 USEL UR4, URZ, 0xffffffff, UP1 ;  /* 0xffffffffff04a887 */ /* 0x000fc80008800000 */
[----:B------:R-:W-:-:S04]  /*04b0*/  ULOP3.LUT UR4, UR4, 0x1, URZ, 0xc0, !UPT ;  /* 0x0000000104047892 */ /* 0x000fc8000f8ec0ff */
[----:B------:R-:W-:-:S11]  /*04c0*/  UISETP.NE.U32.AND UP2, UPT, UR4, 0x1, UPT ;  /* 0x000000010400788c */ /* 0x000fd6000bf45070 */
.L_x_8:
[----:B-12---:R-:W1:Y:S01]  /*04d0*/  SHFL.IDX PT, R2, R92, RZ, 0x1f ;  /* 0x00001fff5c027589 */ /* 0x006e6200000e0000 */
[----:B------:R-:W-:-:S04]  /*04e0*/  UISETP.NE.AND UP1, UPT, UR8, 0x2, UPT ;  /* 0x000000020800788c */ /* 0x000fc8000bf25270 */
[----:B------:R-:W-:Y:S01]  /*04f0*/  USEL UR6, URZ, 0x1, UP1 ;  /* 0x00000001ff067887 */ /* 0x000fe20008800000 */
[----:B-1----:R-:W-:-:S13]  /*0500*/  ISETP.NE.AND P0, PT, R2, RZ, PT ;  /* 0x000000ff0200720c */ /* 0x002fda0003f05270 */
[----:B------:R-:W-:Y:S05]  /*0510*/  @P0 BRA `(.L_x_9) ;  /* 0x0000000000940947 */ /* 0x000fea0003800000 */
[----:B------:R-:W-:Y:S01]  /*0520*/  ELECT P0, URZ, PT ;  /* 0x0000000000ff782f */ /* 0x000fe20003800000 */
[----:B------:R-:W-:-:S12]  /*0530*/  BSSY.RECONVERGENT B0, `(.L_x_9) ;  /* 0x0000023000007945 */ /* 0x000fd80003800200 */
[----:B------:R-:W-:Y:S05]  /*0540*/  @!P0 BRA `(.L_x_10) ;  /* 0x0000000000848947 */ /* 0x000fea0003800000 */
[----:B------:R-:W1:Y:S01]  /*0550*/  S2UR UR5, SR_CgaCtaId ;  /* 0x00000000000579c3 */ /* 0x000e620000008800 */
[----:B------:R-:W-:Y:S01]  /*0560*/  UMOV UR7, 0x400 ;  /* 0x0000040000077882 */ /* 0x000fe20000000000 */
[----:B------:R-:W-:Y:S02]  /*0570*/  UMOV UR4, 0x1 ;  /* 0x0000000100047882 */ /* 0x000fe40000000000 */
[----:B------:R-:W-:-:S04]  /*0580*/  UIADD3 UR10, UPT, UPT, -UR4, 0x100000, URZ ;  /* 0x00100000040a7890 */ /* 0x000fc8000fffe1ff */
[----:B------:R-:W-:Y:S02]  /*0590*/  USHF.L.U32 UR11, UR10, 0xb, URZ ;  /* 0x0000000b0a0b7899 */ /* 0x000fe400080006ff */
[----:B------:R-:W-:Y:S02]  /*05a0*/  USHF.L.U32 UR10, UR10, 0x1, URZ ;  /* 0x000000010a0a7899 */ /* 0x000fe400080006ff */
[----:B-1----:R-:W-:Y:S01]  /*05b0*/  ULEA UR5, UR5, UR7, 0x18 ;  /* 0x0000000705057291 */ /* 0x002fe2000f8ec0ff */
[----:B------:R-:W1:Y:S11]  /*05c0*/  FENCE.VIEW.ASYNC.S ;  /* 0x00000000000073c6 */ /* 0x000e760000000000 */
[----:B-1----:R1:W2:Y:S01]  /*05d0*/  SYNCS.EXCH.64 URZ, [UR5], UR10 ;  /* 0x0000000a05ff75b2 */ /* 0x0022a20008000100 */
[----:B------:R1:W3:Y:S01]  /*05e0*/  SYNCS.EXCH.64 URZ, [UR5+0x60], UR10 ;  /* 0x0000600a05ff75b2 */ /* 0x0002e20008000100 */
[----:B------:R1:W4:Y:S01]  /*05f0*/  SYNCS.EXCH.64 URZ, [UR5+0x8], UR10 ;  /* 0x0000080a05ff75b2 */ /* 0x0003220008000100 */
[----:B------:R1:W1:Y:S01]  /*0600*/  SYNCS.EXCH.64 URZ, [UR5+0x68], UR10 ;  /* 0x0000680a05ff75b2 */ /* 0x0002620008000100 */
        /* <DEDUP_REMOVED lines=20> */
[----:B--2---:R-:W-:Y:S01]  /*0750*/  NOP ;  /* 0x0000000000007918 */ /* 0x004fe20000000000 */
.L_x_10:
[----:B-1----:R-:W-:Y:S05]  /*0760*/  BSYNC.RECONVERGENT B0 ;  /* 0x0000000000007941 */ /* 0x002fea0003800200 */
.L_x_9:
[----:B------:R-:W1:Y:S01]  /*0770*/  SHFL.IDX PT, R2, R92, RZ, 0x1f ;  /* 0x00001fff5c027589 */ /* 0x000e6200000e0000 */
[----:B------:R-:W-:Y:S01]  /*0780*/  NOP ;  /* 0x0000000000007918 */ /* 0x000fe20000000000 */
[----:B-1----:R-:W-:-:S13]  /*0790*/  ISETP.NE.AND P0, PT, R2, 0x1, PT ;  /* 0x000000010200780c */ /* 0x002fda0003f05270 */
[----:B------:R-:W-:Y:S05]  /*07a0*/  @P0 BRA `(.L_x_11) ;  /* 0x0000000000580947 */ /* 0x000fea0003800000 */
[----:B------:R-:W1:Y:S01]  /*07b0*/  S2UR UR7, SR_CgaCtaId ;  /* 0x00000000000779c3 */ /* 0x000e620000008800 */
[----:B------:R-:W-:Y:S01]  /*07c0*/  UMOV UR9, 0x400 ;  /* 0x0000040000097882 */ /* 0x000fe20000000000 */
[----:B------:R-:W-:Y:S01]  /*07d0*/  UMOV UR5, 0x20 ;  /* 0x0000002000057882 */ /* 0x000fe20000000000 */
[----:B------:R-:W-:Y:S01]  /*07e0*/  UMOV UR4, 0x80 ;  /* 0x0000008000047882 */ /* 0x000fe20000000000 */
[----:B------:R-:W-:-:S04]  /*07f0*/  UIADD3 UR10, UPT, UPT, -UR5, 0x100000, URZ ;  /* 0x00100000050a7890 */ /* 0x000fc8000fffe1ff */
[----:B------:R-:W-:Y:S02]  /*0800*/  USHF.L.U32 UR11, UR10, 0xb, URZ ;  /* 0x0000000b0a0b7899 */ /* 0x000fe400080006ff */
[----:B------:R-:W-:Y:S02]  /*0810*/  USHF.L.U32 UR10, UR10, 0x1, URZ ;  /* 0x000000010a0a7899 */ /* 0x000fe400080006ff */
[----:B------:R-:W-:-:S04]  /*0820*/  UIADD3 UR4, UPT, UPT, -UR4, 0x100000, URZ ;  /* 0x0010000004047890 */ /* 0x000fc8000fffe1ff */
[----:B------:R-:W-:Y:S02]  /*0830*/  USHF.L.U32 UR5, UR4, 0xb, URZ ;  /* 0x0000000b04057899 */ /* 0x000fe400080006ff */
[----:B------:R-:W-:Y:S01]  /*0840*/  USHF.L.U32 UR4, UR4, 0x1, URZ ;  /* 0x0000000104047899 */ /* 0x000fe200080006ff */
[----:B------:R-:W-:Y:S01]  /*0850*/  ELECT P0, URZ, PT ;  /* 0x0000000000ff782f */ /* 0x000fe20003800000 */
[----:B-1----:R-:W-:Y:S01]  /*0860*/  ULEA UR7, UR7, UR9, 0x18 ;  /* 0x0000000907077291 */ /* 0x002fe2000f8ec0ff */
[----:B------:R-:W1:Y:S11]  /*0870*/  FENCE.VIEW.ASYNC.S ;  /* 0x00000000000073c6 */ /* 0x000e760000000000 */
[----:B-1----:R1:W2:Y:S01]  /*0880*/  SYNCS.EXCH.64 URZ, [UR7+0xc0], UR10 ;  /* 0x0000c00a07ff75b2 */ /* 0x0022a20008000100 */
[----:B------:R1:W1:Y:S01]  /*0890*/  SYNCS.EXCH.64 URZ, [UR7+0xe0], UR4 ;  /* 0x0000e00407ff75b2 */ /* 0x0002620008000100 */
[----:B------:R1:W1:Y:S01]  /*08a0*/  SYNCS.EXCH.64 URZ, [UR7+0xc8], UR10 ;  /* 0x0000c80a07ff75b2 */ /* 0x0002620008000100 */
[----:B------:R1:W1:Y:S01]  /*08b0*/  SYNCS.EXCH.64 URZ, [UR7+0xe8], UR4 ;  /* 0x0000e80407ff75b2 */ /* 0x0002620008000100 */
[----:B------:R1:W1:Y:S01]  /*08c0*/  SYNCS.EXCH.64 URZ, [UR7+0xd0], UR10 ;  /* 0x0000d00a07ff75b2 */ /* 0x0002620008000100 */
[----:B------:R1:W1:Y:S01]  /*08d0*/  SYNCS.EXCH.64 URZ, [UR7+0xf0], UR4 ;  /* 0x0000f00407ff75b2 */ /* 0x0002620008000100 */
[----:B------:R1:W1:Y:S01]  /*08e0*/  SYNCS.EXCH.64 URZ, [UR7+0xd8], UR10 ;  /* 0x0000d80a07ff75b2 */ /* 0x0002620008000100 */
[----:B------:R1:W1:Y:S01]  /*08f0*/  SYNCS.EXCH.64 URZ, [UR7+0xf8], UR4 ;  /* 0x0000f80407ff75b2 */ /* 0x0002620008000100 */
[----:B------:R-:W-:Y:S01]  /*0900*/  NOP ;  /* 0x0000000000007918 */ /* 0x000fe20000000000 */
.L_x_11:
[----:B------:R-:W3:Y:S01]  /*0910*/  SHFL.IDX PT, R2, R92, RZ, 0x1f ;  /* 0x00001fff5c027589 */ /* 0x000ee200000e0000 */
[----:B------:R-:W-:Y:S01]  /*0920*/  NOP ;  /* 0x0000000000007918 */ /* 0x000fe20000000000 */
[----:B---3--:R-:W-:-:S13]  /*0930*/  ISETP.NE.AND P0, PT, R2, 0x3, PT ;  /* 0x000000030200780c */ /* 0x008fda0003f05270 */
[----:B------:R-:W-:Y:S05]  /*0940*/  @P0 BRA `(.L_x_12) ;  /* 0x0000000000300947 */ /* 0x000fea0003800000 */
[----:B-1----:R-:W1:Y:S01]  /*0950*/  S2UR UR5, SR_CgaCtaId ;  /* 0x00000000000579c3 */ /* 0x002e620000008800 */
[----:B------:R-:W-:Y:S01]  /*0960*/  UMOV UR7, 0x400 ;  /* 0x0000040000077882 */ /* 0x000fe20000000000 */
[----:B------:R-:W-:Y:S01]  /*0970*/  UMOV UR4, 0x20 ;  /* 0x0000002000047882 */ /* 0x000fe20000000000 */
[----:B------:R-:W-:Y:S01]  /*0980*/  ELECT P0, URZ, PT ;  /* 0x0000000000ff782f */ /* 0x000fe20003800000 */
[----:B------:R-:W-:-:S04]  /*0990*/  UIADD3 UR10, UPT, UPT, -UR4, 0x100000, URZ ;  /* 0x00100000040a7890 */ /* 0x000fc8000fffe1ff */
[----:B------:R-:W-:Y:S02]  /*09a0*/  USHF.L.U32 UR11, UR10, 0xb, URZ ;  /* 0x0000000b0a0b7899 */ /* 0x000fe400080006ff */
[----:B------:R-:W-:Y:S02]  /*09b0*/  USHF.L.U32 UR10, UR10, 0x1, URZ ;  /* 0x000000010a0a7899 */ /* 0x000fe400080006ff */
[----:B-1----:R-:W-:Y:S01]  /*09c0*/  ULEA UR5, UR5, UR7, 0x18 ;  /* 0x0000000705057291 */ /* 0x002fe2000f8ec0ff */
[----:B------:R-:W1:Y:S11]  /*09d0*/  FENCE.VIEW.ASYNC.S ;  /* 0x00000000000073c6 */ /* 0x000e760000000000 */
[----:B-1----:R3:W1:Y:S01]  /*09e0*/  SYNCS.EXCH.64 URZ, [UR5+0x100], UR10 ;  /* 0x0001000a05ff75b2 */ /* 0x0026620008000100 */
[----:B------:R3:W1:Y:S02]  /*09f0*/  SYNCS.EXCH.64 URZ, [UR5+0x108], UR10 ;  /* 0x0001080a05ff75b2 */ /* 0x0006640008000100 */
[----:B---3--:R-:W-:Y:S01]  /*0a00*/  NOP ;  /* 0x0000000000007918 */ /* 0x008fe20000000000 */
.L_x_12:
[----:B------:R-:W3:Y:S01]  /*0a10*/  SHFL.IDX PT, R2, R92, RZ, 0x1f ;  /* 0x00001fff5c027589 */ /* 0x000ee200000e0000 */
[----:B------:R-:W-:Y:S01]  /*0a20*/  NOP ;  /* 0x0000000000007918 */ /* 0x000fe20000000000 */
[----:B---3--:R-:W-:-:S13]  /*0a30*/  ISETP.NE.AND P0, PT, R2, 0x4, PT ;  /* 0x000000040200780c */ /* 0x008fda0003f05270 */
[----:B------:R-:W-:Y:S05]  /*0a40*/  @P0 BRA `(.L_x_13) ;  /* 0x00000000004c0947 */ /* 0x000fea0003800000 */
[----:B-1----:R-:W1:Y:S01]  /*0a50*/  S2UR UR5, SR_CgaCtaId ;  /* 0x00000000000579c3 */ /* 0x002e620000008800 */
[----:B------:R-:W-:Y:S01]  /*0a60*/  UMOV UR9, 0x100 ;  /* 0x0000010000097882 */ /* 0x000fe20000000000 */
[----:B------:R-:W-:Y:S01]  /*0a70*/  UMOV UR7, 0x400 ;  /* 0x0000040000077882 */ /* 0x000fe20000000000 */
[----:B------:R-:W-:Y:S01]  /*0a80*/  USEL UR9, UR9, 0xe0, UP2 ;  /* 0x000000e009097887 */ /* 0x000fe20009000000 */
[----:B------:R-:W-:Y:S01]  /*0a90*/  UMOV UR4, 0x1 ;  /* 0x0000000100047882 */ /* 0x000fe20000000000 */
[----:B------:R-:W-:Y:S01]  /*0aa0*/  ELECT P0, URZ, PT ;  /* 0x0000000000ff782f */ /* 0x000fe20003800000 */
[----:B------:R-:W-:-:S04]  /*0ab0*/  UIADD3 UR10, UPT, UPT, -UR4, 0x100000, URZ ;  /* 0x00100000040a7890 */ /* 0x000fc8000fffe1ff */
[----:B------:R-:W-:Y:S02]  /*0ac0*/  USHF.L.U32 UR11, UR10, 0xb, URZ ;  /* 0x0000000b0a0b7899 */ /* 0x000fe400080006ff */
[----:B------:R-:W-:Y:S02]  /*0ad0*/  USHF.L.U32 UR10, UR10, 0x1, URZ ;  /* 0x000000010a0a7899 */ /* 0x000fe400080006ff */
[----:B------:R-:W-:-:S04]  /*0ae0*/  UIADD3 UR12, UPT, UPT, -UR9, 0x100000, URZ ;  /* 0x00100000090c7890 */ /* 0x000fc8000fffe1ff */
[----:B------:R-:W-:Y:S02]  /*0af0*/  USHF.L.U32 UR13, UR12, 0xb, URZ ;  /* 0x0000000b0c0d7899 */ /* 0x000fe400080006ff */
[----:B------:R-:W-:Y:S02]  /*0b00*/  USHF.L.U32 UR12, UR12, 0x1, URZ ;  /* 0x000000010c0c7899 */ /* 0x000fe400080006ff */
[----:B-1----:R-:W-:Y:S01]  /*0b10*/  ULEA UR5, UR5, UR7, 0x18 ;  /* 0x0000000705057291 */ /* 0x002fe2000f8ec0ff */
[----:B------:R-:W1:Y:S11]  /*0b20*/  FENCE.VIEW.ASYNC.S ;  /* 0x00000000000073c6 */ /* 0x000e760000000000 */
[----:B-1----:R3:W1:Y:S01]  /*0b30*/  SYNCS.EXCH.64 URZ, [UR5+0x110], UR10 ;  /* 0x0001100a05ff75b2 */ /* 0x0026620008000100 */
[----:B------:R3:W1:Y:S01]  /*0b40*/  SYNCS.EXCH.64 URZ, [UR5+0x120], UR12 ;  /* 0x0001200c05ff75b2 */ /* 0x0006620008000100 */
[----:B------:R3:W1:Y:S01]  /*0b50*/  SYNCS.EXCH.64 URZ, [UR5+0x118], UR10 ;  /* 0x0001180a05ff75b2 */ /* 0x0006620008000100 */
[----:B------:R3:W1:Y:S02]  /*0b60*/  SYNCS.EXCH.64 URZ, [UR5+0x128], UR12 ;  /* 0x0001280c05ff75b2 */ /* 0x0006640008000100 */
[----:B---3--:R-:W-:Y:S01]  /*0b70*/  NOP ;  /* 0x0000000000007918 */ /* 0x008fe20000000000 */
.L_x_13:
[----:B------:R-:W3:Y:S01]  /*0b80*/  SHFL.IDX PT, R2, R92, RZ, 0x1f ;  /* 0x00001fff5c027589 */ /* 0x000ee200000e0000 */
[----:B------:R-:W-:Y:S01]  /*0b90*/  NOP ;  /* 0x0000000000007918 */ /* 0x000fe20000000000 */
[----:B---3--:R-:W-:-:S13]  /*0ba0*/  ISETP.NE.AND P0, PT, R2, 0x5, PT ;  /* 0x000000050200780c */ /* 0x008fda0003f05270 */
[----:B------:R-:W-:Y:S05]  /*0bb0*/  @P0 BRA `(.L_x_14) ;  /* 0x0000000000580947 */ /* 0x000fea0003800000 */
[----:B-1----:R-:W1:Y:S01]  /*0bc0*/  S2UR UR7, SR_CgaCtaId ;  /* 0x00000000000779c3 */ /* 0x002e620000008800 */
        /* <DEDUP_REMOVED lines=12> */
[----:B-1----:R3:W1:Y:S01]  /*0c90*/  SYNCS.EXCH.64 URZ, [UR7+0x130], UR10 ;  /* 0x0001300a07ff75b2 */ /* 0x0026620008000100 */
[----:B------:R3:W1:Y:S01]  /*0ca0*/  SYNCS.EXCH.64 URZ, [UR7+0x150], UR4 ;  /* 0x0001500407ff75b2 */ /* 0x0006620008000100 */
[----:B------:R3:W1:Y:S01]  /*0cb0*/  SYNCS.EXCH.64 URZ, [UR7+0x138], UR10 ;  /* 0x0001380a07ff75b2 */ /* 0x0006620008000100 */
[----:B------:R3:W1:Y:S01]  /*0cc0*/  SYNCS.EXCH.64 URZ, [UR7+0x158], UR4 ;  /* 0x0001580407ff75b2 */ /* 0x0006620008000100 */
[----:B------:R3:W1:Y:S01]  /*0cd0*/  SYNCS.EXCH.64 URZ, [UR7+0x140], UR10 ;  /* 0x0001400a07ff75b2 */ /* 0x0006620008000100 */
[----:B------:R3:W1:Y:S01]  /*0ce0*/  SYNCS.EXCH.64 URZ, [UR7+0x160], UR4 ;  /* 0x0001600407ff75b2 */ /* 0x0006620008000100 */
[----:B------:R3:W1:Y:S01]  /*0cf0*/  SYNCS.EXCH.64 URZ, [UR7+0x148], UR10 ;  /* 0x0001480a07ff75b2 */ /* 0x0006620008000100 */
[----:B------:R3:W1:Y:S02]  /*0d00*/  SYNCS.EXCH.64 URZ, [UR7+0x168], UR4 ;  /* 0x0001680407ff75b2 */ /* 0x0006640008000100 */
[----:B---3--:R-:W-:Y:S01]  /*0d10*/  NOP ;  /* 0x0000000000007918 */ /* 0x008fe20000000000 */
.L_x_14:
        /* <DEDUP_REMOVED lines=18> */
.L_x_15:
[----:B-1----:R-:W1:Y:S01]  /*0e40*/  S2UR UR5, SR_CTAID.X ;  /* 0x00000000000579c3 */ /* 0x002e620000002500 */
[----:B------:R-:W-:-:S05]  /*0e50*/  CS2R.32 R87, SR_CgaSize ;  /* 0x0000000000577805 */ /* 0x000fca0000008a00 */
[----:B------:R-:W-:-:S05]  /*0e60*/  IMAD R87, R87, -0xa0, RZ ;  /* 0xffffff6057577824 */ /* 0x000fca00078e02ff */
[----:B------:R-:W-:-:S14]  /*0e70*/  R2UR UR9, R87 ;  /* 0x00000000570972ca */ /* 0x000fdc00000e0000 */
[----:B------:R-:W3:Y:S01]  /*0e80*/  LDCU UR9, c[0x0][UR9+0x2b0] ;  /* 0x00005600090977ac */ /* 0x000ee20008000800 */
[----:B------:R-:W-:Y:S01]  /*0e90*/  NOP ;  /* 0x0000000000007918 */ /* 0x000fe20000000000 */
[----:B------:R-:W-:-:S05]  /*0ea0*/  CS2R.32 R87, SR_CgaSize ;  /* 0x0000000000577805 */ /* 0x000fca0000008a00 */
[----:B------:R-:W-:-:S05]  /*0eb0*/  IMAD R87, R87, -0xa0, RZ ;  /* 0xffffff6057577824 */ /* 0x000fca00078e02ff */
[----:B------:R-:W-:-:S14]  /*0ec0*/  R2UR UR7, R87 ;  /* 0x00000000570772ca */ /* 0x000fdc00000e0000 */
[----:B------:R-:W2:Y:S01]  /*0ed0*/  LDCU UR7, c[0x0][UR7+0x2b4] ;  /* 0x00005680070777ac */ /* 0x000ea20008000800 */
[----:B------:R-:W4:Y:S08]  /*0ee0*/  S2UR UR4, SR_CTAID.Y ;  /* 0x00000000000479c3 */ /* 0x000f300000002600 */
[----:B------:R-:W2:Y:S01]  /*0ef0*/  LDC R10, c[0x0][0xb24] ;  /* 0x0002c900ff0a7b82 */ /* 0x000ea20000000800 */
[----:B-1----:R-:W-:-:S02]  /*0f00*/  I2FP.F32.U32 R87, UR5 ;  /* 0x0000000500577c45 */ /* 0x002fc40008201000 */
[----:B------:R-:W-:-:S05]  /*0f10*/  CS2R.32 R3, SR_CgaSize ;  /* 0x0000000000037805 */ /* 0x000fca0000008a00 */
[----:B------:R-:W-:-:S06]  /*0f20*/  IMAD R3, R3, -0xa0, RZ ;  /* 0xffffff6003037824 */ /* 0x000fcc00078e02ff */
[----:B------:R-:W1:Y:S01]  /*0f30*/  LDC R3, c[0x0][R3+0x2a0] ;  /* 0x0000a80003037b82 */ /* 0x000e620000000800 */
[----:B------:R-:W-:Y:S01]  /*0f40*/  MOV R15, UR5 ;  /* 0x00000005000f7c02 */ /* 0x000fe20008000f00 */
[----:B---3--:R-:W-:Y:S01]  /*0f50*/  FMUL R87, R87, UR9 ;  /* 0x0000000957577c20 */ /* 0x008fe20008400000 */
[----:B----4-:R-:W-:Y:S02]  /*0f60*/  I2FP.F32.U32 R86, UR4 ;  /* 0x0000000400567c45 */ /* 0x010fe40008201000 */
[----:B------:R-:W-:-:S05]  /*0f70*/  CS2R.32 R2, SR_CgaSize ;  /* 0x0000000000027805 */ /* 0x000fca0000008a00 */
[----:B------:R-:W-:-:S06]  /*0f80*/  IMAD R2, R2, -0xa0, RZ ;  /* 0xffffff6002027824 */ /* 0x000fcc00078e02ff */
[----:B------:R-:W3:Y:S01]  /*0f90*/  LDC R2, c[0x0][R2+0x2a4] ;  /* 0x0000a90002027b82 */ /* 0x000ee20000000800 */
[----:B------:R-:W-:Y:S01]  /*0fa0*/  MOV R14, UR4 ;  /* 0x00000004000e7c02 */ /* 0x000fe20008000f00 */
[----:B------:R-:W4:Y:S01]  /*0fb0*/  F2I.U32.TRUNC.NTZ R87, R87 ;  /* 0x0000005700577305 */ /* 0x000f22000020f000 */
[----:B--2---:R-:W-:-:S05]  /*0fc0*/  FMUL R86, R86, UR7 ;  /* 0x0000000756567c20 */ /* 0x004fca0008400000 */
[----:B------:R-:W-:Y:S01]  /*0fd0*/  BAR.SYNC.DEFER_BLOCKING 0x0 ;  /* 0x0000000000007b1d */ /* 0x000fe20000010000 */
[----:B------:R-:W-:-:S05]  /*0fe0*/  ISETP.GE.AND P0, PT, R10, 0x1, PT ;  /* 0x000000010a00780c */ /* 0x000fca0003f06270 */
[----:B------:R-:W2:Y:S02]  /*0ff0*/  F2I.U32.TRUNC.NTZ R86, R86 ;  /* 0x0000005600567305 */ /* 0x000ea4000020f000 */
[----:B------:R-:W3:Y:S01]  /*1000*/  S2UR UR36, SR_CTAID.Z ;  /* 0x00000000002479c3 */ /* 0x000ee20000002700 */
[----:B----4-:R-:W-:-:S05]  /*1010*/  IADD3 R87, PT, PT, -R87, RZ, RZ ;  /* 0x000000ff57577210 */ /* 0x010fca0007ffe1ff */
[----:B-1----:R-:W-:Y:S01]  /*1020*/  IMAD R87, R3, R87, UR5 ;  /* 0x0000000503577e24 */ /* 0x002fe2000f8e0257 */
[----:B--2---:R-:W-:-:S05]  /*1030*/  IADD3 R86, PT, PT, -R86, RZ, RZ ;  /* 0x000000ff56567210 */ /* 0x004fca0007ffe1ff */
[----:B---3--:R-:W-:Y:S01]  /*1040*/  IMAD R86, R2, R86, UR4 ;  /* 0x0000000402567e24 */ /* 0x008fe2000f8e0256 */
[----:B------:R-:W-:Y:S06]  /*1050*/  @!P0 BRA `(.L_x_16) ;  /* 0x0000000000b88947 */ /* 0x000fec0003800000 */
[----:B------:R-:W1:Y:S01]  /*1060*/  LDC.64 R4, c[0x0][0xb18] ;  /* 0x0002c600ff047b82 */ /* 0x000e620000000a00 */
[----:B------:R-:W-:-:S07]  /*1070*/  ISETP.NE.AND P0, PT, R10, 0x1, PT ;  /* 0x000000010a00780c */ /* 0x000fce0003f05270 */
[----:B------:R-:W2:Y:S08]  /*1080*/  LDC R9, c[0x0][0xb0c] ;  /* 0x0002c300ff097b82 */ /* 0x000eb00000000800 */
[----:B------:R-:W3:Y:S08]  /*1090*/  LDC R12, c[0x0][0x370] ;  /* 0x0000dc00ff0c7b82 */ /* 0x000ef00000000800 */
[----:B------:R-:W4:Y:S01]  /*10a0*/  LDC R11, c[0x0][0x374] ;  /* 0x0000dd00ff0b7b82 */ /* 0x000f220000000800 */
[----:B-1----:R-:W-:-:S07]  /*10b0*/  ISETP.NE.AND P1, PT, R4, 0x1, PT ;  /* 0x000000010400780c */ /* 0x002fce0003f25270 */
[----:B------:R-:W3:Y:S01]  /*10c0*/  LDC.64 R6, c[0x0][0xb10] ;  /* 0x0002c400ff067b82 */ /* 0x000ee20000000a00 */
[----:B--2---:R-:W-:-:S07]  /*10d0*/  ISETP.NE.AND P2, PT, R9, 0x1, PT ;  /* 0x000000010900780c */ /* 0x004fce0003f45270 */
[----:B------:R-:W1:Y:S08]  /*10e0*/  LDC R8, c[0x0][0xb20] ;  /* 0x0002c800ff087b82 */ /* 0x000e700000000800 */
[----:B------:R-:W2:Y:S01]  /*10f0*/  LDC.64 R2, c[0x0][0xb28] ;  /* 0x0002ca00ff027b82 */ /* 0x000ea20000000a00 */
[----:B----4-:R-:W-:-:S04]  /*1100*/  IMAD.HI.U32 R13, R11, R5, RZ ;  /* 0x000000050b0d7227 */ /* 0x010fc800078e00ff */
[----:B------:R-:W-:-:S04]  /*1110*/  IMAD.HI.U32 R5, R14, R5, RZ ;  /* 0x000000050e057227 */ /* 0x000fc800078e00ff */
[----:B---3--:R-:W-:-:S05]  /*1120*/  IMAD.HI.U32 R16, R12, R6, RZ ;  /* 0x000000060c107227 */ /* 0x008fca00078e00ff */
[-C--:B------:R-:W-:Y:S01]  /*1130*/  @P2 SHF.R.U32.HI R12, RZ, R7.reuse, R16 ;  /* 0x00000007ff0c2219 */ /* 0x080fe20000011610 */
[----:B------:R-:W-:Y:S01]  /*1140*/  IMAD.HI.U32 R16, R15, R6, RZ ;  /* 0x000000060f107227 */ /* 0x000fe200078e00ff */
[-C--:B-1----:R-:W-:Y:S02]  /*1150*/  @P1 SHF.R.U32.HI R11, RZ, R8.reuse, R13 ;  /* 0x00000008ff0b1219 */ /* 0x082fe4000001160d */
[----:B------:R-:W-:Y:S02]  /*1160*/  SHF.R.U32.HI R5, RZ, R8, R5 ;  /* 0x00000008ff057219 */ /* 0x000fe40000011605 */
[----:B------:R-:W-:Y:S02]  /*1170*/  SHF.R.U32.HI R16, RZ, R7, R16 ;  /* 0x00000007ff107219 */ /* 0x000fe40000011610 */
[----:B------:R-:W-:Y:S01]  /*1180*/  SEL R5, R14, R5, !P1 ;  /* 0x000000050e057207 */ /* 0x000fe20004800000 */
[----:B--2---:R-:W-:Y:S01]  /*1190*/  IMAD.HI.U32 R13, R11, R2, RZ ;  /* 0x000000020b0d7227 */ /* 0x004fe200078e00ff */
[----:B------:R-:W-:-:S03]  /*11a0*/  SEL R16, R15, R16, !P2 ;  /* 0x000000100f107207 */ /* 0x000fc60005000000 */
[----:B------:R-:W-:Y:S01]  /*11b0*/  IMAD.HI.U32 R6, R12, R2, RZ ;  /* 0x000000020c067227 */ /* 0x000fe200078e00ff */
[----:B------:R-:W-:-:S04]  /*11c0*/  @P0 SHF.R.U32.HI R11, RZ, R3, R13 ;  /* 0x00000003ff0b0219 */ /* 0x000fc8000001160d */
[----:B------:R-:W-:Y:S01]  /*11d0*/  @P0 SHF.R.U32.HI R12, RZ, R3, R6 ;  /* 0x00000003ff0c0219 */ /* 0x000fe20000011606 */
[----:B------:R-:W-:-:S04]  /*11e0*/  IMAD R11, R11, R10, RZ ;  /* 0x0000000a0b0b7224 */ /* 0x000fc800078e02ff */
[----:B------:R-:W-:Y:S01]  /*11f0*/  IMAD R6, R12, R10, RZ ;  /* 0x0000000a0c067224 */ /* 0x000fe200078e02ff */
[----:B------:R-:W-:-:S04]  /*1200*/  ISETP.GE.AND P1, PT, R5, R11, PT ;  /* 0x0000000b0500720c */ /* 0x000fc80003f26270 */
[----:B------:R-:W-:Y:S01]  /*1210*/  ISETP.GE.OR P1, PT, R16, R6, P1 ;  /* 0x000000061000720c */ /* 0x000fe20000f26670 */
[----:B------:R-:W-:-:S05]  /*1220*/  IMAD.HI.U32 R6, R5, R2, RZ ;  /* 0x0000000205067227 */ /* 0x000fca00078e00ff */
[----:B------:R-:W-:-:S04]  /*1230*/  SHF.R.U32.HI R6, RZ, R3, R6 ;  /* 0x00000003ff067219 */ /* 0x000fc80000011606 */
[----:B------:R-:W-:-:S03]  /*1240*/  SEL R6, R5, R6, !P0 ;  /* 0x0000000605067207 */ /* 0x000fc60004000000 */
[----:B------:R-:W-:Y:S01]  /*1250*/  @!P1 IMAD.HI.U32 R7, R16, R2, RZ ;  /* 0x0000000210079227 */ /* 0x000fe200078e00ff */
[----:B------:R-:W-:-:S04]  /*1260*/  IADD3 R2, PT, PT, -R6, RZ, RZ ;  /* 0x000000ff06027210 */ /* 0x000fc80007ffe1ff */
[----:B------:R-:W-:Y:S01]  /*1270*/  @!P1 SHF.R.U32.HI R3, RZ, R3, R7 ;  /* 0x00000003ff039219 */ /* 0x000fe20000011607 */
[----:B------:R-:W-:Y:S01]  /*1280*/  IMAD R2, R10, R2, R5 ;  /* 0x000000020a027224 */ /* 0x000fe200078e0205 */
[----:B------:R-:W-:Y:S02]  /*1290*/  IADD3 R7, PT, PT, -R5, RZ, RZ ;  /* 0x000000ff05077210 */ /* 0x000fe40007ffe1ff */
[----:B------:R-:W-:-:S03]  /*12a0*/  @!P1 SEL R3, R16, R3, !P0 ;  /* 0x0000000310039207 */ /* 0x000fc60004000000 */
[----:B------:R-:W-:Y:S02]  /*12b0*/  IMAD R7, R4, R7, R14 ;  /* 0x0000000704077224 */ /* 0x000fe400078e020e */
[--C-:B------:R-:W-:Y:S02]  /*12c0*/  @!P1 IMAD.IADD R6, R6, 0x1, -R3.reuse ;  /* 0x0000000106069824 */ /* 0x100fe400078e0a03 */
[----:B------:R-:W-:Y:S01]  /*12d0*/  @!P1 IMAD R3, R2, R12, R3 ;  /* 0x0000000c02039224 */ /* 0x000fe200078e0203 */
[----:B------:R-:W-:Y:S01]  /*12e0*/  IADD3 R2, PT, PT, -R16, RZ, RZ ;  /* 0x000000ff10027210 */ /* 0x000fe20007ffe1ff */
[----:B------:R-:W-:Y:S02]  /*12f0*/  @!P1 IMAD R5, R6, R10, R16 ;  /* 0x0000000a06059224 */ /* 0x000fe400078e0210 */
[----:B------:R-:W-:Y:S02]  /*1300*/  @!P1 IMAD.MOV.U32 R16, RZ, RZ, R3 ;  /* 0x000000ffff109224 */ /* 0x000fe400078e0003 */
[----:B------:R-:W-:-:S02]  /*1310*/  IMAD R2, R9, R2, R15 ;  /* 0x0000000209027224 */ /* 0x000fc400078e020f */
[----:B------:R-:W-:Y:S02]  /*1320*/  IMAD R14, R5, R4, R7 ;  /* 0x00000004050e7224 */ /* 0x000fe400078e0207 */
[----:B------:R-:W-:Y:S02]  /*1330*/  IMAD R15, R16, R9, R2 ;  /* 0x00000009100f7224 */ /* 0x000fe400078e0202 */
.L_x_16:
[----:B------:R-:W1:Y:S01]  /*1340*/  LDCU UR4, c[0x0][0xb30] ;  /* 0x00016600ff0477ac */ /* 0x000e620008000800 */
[----:B------:R-:W2:Y:S08]  /*1350*/  S2UR UR37, SR_CgaCtaId ;  /* 0x00000000002579c3 */ /* 0x000eb00000008800 */
[----:B------:R-:W3:Y:S01]  /*1360*/  LDC R40, c[0x0][0xb24] ;  /* 0x0002c900ff287b82 */ /* 0x000ee20000000800 */
[----:B-1----:R-:W-:-:S09]  /*1370*/  UISETP.NE.AND UP1, UPT, UR4, 0x1, UPT ;  /* 0x000000010400788c */ /* 0x002fd2000bf25270 */
[----:B--2---:R-:W-:Y:S05]  /*1380*/  BRA.U UP1, `(.L_x_17) ;  /* 0x0000000101407547 */ /* 0x004fea000b800000 */
[----:B------:R-:W1:Y:S08]  /*1390*/  LDC.64 R4, c[0x0][0xb10] ;  /* 0x0002c400ff047b82 */ /* 0x000e700000000a00 */
[----:B------:R-:W2:Y:S08]  /*13a0*/  LDC.64 R2, c[0x0][0xb18] ;  /* 0x0002c600ff027b82 */ /* 0x000eb00000000a00 */
[----:B------:R-:W4:Y:S08]  /*13b0*/  LDC R6, c[0x0][0xb20] ;  /* 0x0002c800ff067b82 */ /* 0x000f300000000800 */
[----:B------:R-:W3:Y:S01]  /*13c0*/  LDC R7, c[0x0][0xb0c] ;  /* 0x0002c300ff077b82 */ /* 0x000ee20000000800 */
[----:B-1----:R-:W-:-:S05]  /*13d0*/  IMAD.HI.U32 R4, R15, R4, RZ ;  /* 0x000000040f047227 */ /* 0x002fca00078e00ff */
[----:B------:R-:W-:Y:S01]  /*13e0*/  SHF.R.U32.HI R4, RZ, R5, R4 ;  /* 0x00000005ff047219 */ /* 0x000fe20000011604 */
[----:B--2---:R-:W-:Y:S01]  /*13f0*/  IMAD.HI.U32 R3, R14, R3, RZ ;  /* 0x000000030e037227 */ /* 0x004fe200078e00ff */
[----:B------:R-:W-:-:S04]  /*1400*/  ISETP.NE.AND P0, PT, R2, 0x1, PT ;  /* 0x000000010200780c */ /* 0x000fc80003f05270 */
[----:B----4-:R-:W-:-:S04]  /*1410*/  SHF.R.U32.HI R3, RZ, R6, R3 ;  /* 0x00000006ff037219 */ /* 0x010fc80000011603 */
[----:B------:R-:W-:Y:S02]  /*1420*/  SEL R3, R14, R3, !P0 ;  /* 0x000000030e037207 */ /* 0x000fe40004000000 */
[----:B---3--:R-:W-:-:S04]  /*1430*/  ISETP.NE.AND P1, PT, R7, 0x1, PT ;  /* 0x000000010700780c */ /* 0x008fc80003f25270 */
[----:B------:R-:W-:-:S05]  /*1440*/  SEL R4, R15, R4, !P1 ;  /* 0x000000040f047207 */ /* 0x000fca0004800000 */
[----:B------:R-:W-:Y:S02]  /*1450*/  IMAD.IADD R5, R3, 0x1, -R4 ;  /* 0x0000000103057824 */ /* 0x000fe400078e0a04 */
[----:B------:R-:W-:Y:S02]  /*1460*/  IMAD.IADD R3, R4, 0x1, -R3 ;  /* 0x0000000104037824 */ /* 0x000fe400078e0a03 */
[----:B------:R-:W-:Y:S02]  /*1470*/  IMAD R15, R5, R7, R15 ;  /* 0x00000007050f7224 */ /* 0x000fe400078e020f */
[----:B------:R-:W-:-:S07]  /*1480*/  IMAD R14, R3, R2, R14 ;  /* 0x00000002030e7224 */ /* 0x000fce00078e020e */
.L_x_17:
[----:B------:R-:W-:Y:S01]  /*1490*/  BAR.SYNC.DEFER_BLOCKING 0x0 ;  /* 0x0000000000007b1d */ /* 0x000fe20000010000 */
[----:B------:R-:W-:Y:S01]  /*14a0*/  UISETP.NE.AND UP1, UPT, UR8, 0x2, UPT ;  /* 0x000000020800788c */ /* 0x000fe2000bf25270 */
[----:B------:R-:W-:Y:S02]  /*14b0*/  ISETP.NE.OR P5, PT, R0, 0x2, !P5 ;  /* 0x000000020000780c */ /* 0x000fe40006fa5670 */
[----:B------:R-:W-:-:S06]  /*14c0*/  LOP3.LUT R2, R101, 0x1f, RZ, 0xc0, !PT ;  /* 0x0000001f65027812 */ /* 0x000fcc00078ec0ff */
[----:B------:R-:W-:Y:S05]  /*14d0*/  BRA.U UP1, `(.L_x_18) ;  /* 0x0000001501a47547 */ /* 0x000fea000b800000 */
[----:B------:R-:W1:Y:S01]  /*14e0*/  LDCU UR13, c[0x0][0x38c] ;  /* 0x00007180ff0d77ac */ /* 0x000e620008000800 */
[----:B------:R-:W2:Y:S01]  /*14f0*/  LDC R8, c[0x0][0x370] ;  /* 0x0000dc00ff087b82 */ /* 0x000ea20000000800 */
[----:B------:R-:W-:Y:S01]  /*1500*/  PLOP3.LUT P1, PT, PT, PT, UP2, 0x80, 0x8 ;  /* 0x000000000008781c */ /* 0x000fe20003f2f028 */
[----:B------:R-:W-:Y:S01]  /*1510*/  IMAD.MOV.U32 R17, RZ, RZ, 0x1 ;  /* 0x00000001ff117424 */ /* 0x000fe200078e00ff */
[----:B------:R-:W-:Y:S01]  /*1520*/  ISETP.EQ.OR P4, PT, R2, RZ, P5 ;  /* 0x000000ff0200720c */ /* 0x000fe20002f82670 */
[----:B------:R-:W-:Y:S01]  /*1530*/  IMAD.MOV.U32 R16, RZ, RZ, RZ ;  /* 0x000000ffff107224 */ /* 0x000fe200078e00ff */
[----:B------:R-:W-:Y:S02]  /*1540*/  PLOP3.LUT P1, PT, P1, PT, PT, 0x8, 0x80 ;  /* 0x000000000080781c */ /* 0x000fe40000f2e170 */
[----:B------:R-:W-:Y:S01]  /*1550*/  CS2R R12, SRZ ;  /* 0x00000000000c7805 */ /* 0x000fe2000001ff00 */
[----:B------:R-:W-:Y:S01]  /*1560*/  IMAD.MOV.U32 R11, RZ, RZ, 0x1 ;  /* 0x00000001ff0b7424 */ /* 0x000fe200078e00ff */
[----:B------:R-:W4:Y:S01]  /*1570*/  LDC R0, c[0x0][0x374] ;  /* 0x0000dd00ff007b82 */ /* 0x000f220000000800 */
[----:B------:R-:W2:Y:S01]  /*1580*/  LDCU.64 UR22, c[0x0][0x348] ;  /* 0x00006900ff1677ac */ /* 0x000ea20008000a00 */
[----:B------:R-:W-:Y:S01]  /*1590*/  UMOV UR6, URZ ;  /* 0x000000ff00067c82 */ /* 0x000fe20008000000 */
[----:B-1----:R-:W-:-:S04]  /*15a0*/  UIADD3 UR5, UPT, UPT, UR13, 0x1f, URZ ;  /* 0x0000001f0d057890 */ /* 0x002fc8000fffe0ff */
[----:B------:R-:W-:-:S04]  /*15b0*/  USHF.R.S32.HI UR4, URZ, 0x1f, UR5 ;  /* 0x0000001fff047899 */ /* 0x000fc80008011405 */
[----:B------:R-:W-:-:S04]  /*15c0*/  ULEA.HI UR4, UR4, UR5, URZ, 0x5 ;  /* 0x0000000504047291 */ /* 0x000fc8000f8f28ff */
[----:B------:R-:W-:Y:S02]  /*15d0*/  USHF.R.S32.HI UR15, URZ, 0x5, UR4 ;  /* 0x00000005ff0f7899 */ /* 0x000fe40008011404 */
[----:B------:R-:W-:Y:S02]  /*15e0*/  UIADD3 UR4, UPT, UPT, UR13, -0x1, URZ ;  /* 0xffffffff0d047890 */ /* 0x000fe4000fffe0ff */
[----:B------:R-:W-:Y:S02]  /*15f0*/  UISETP.LT.U32.AND UP0, UPT, UR15, 0xc, UPT ;  /* 0x0000000c0f00788c */ /* 0x000fe4000bf01070 */
[----:B------:R-:W-:Y:S02]  /*1600*/  UISETP.GE.U32.AND UP1, UPT, UR4, -0x3f, UPT ;  /* 0xffffffc10400788c */ /* 0x000fe4000bf26070 */
[----:B------:R-:W-:Y:S02]  /*1610*/  USEL UR14, UR15, 0xc, UP0 ;  /* 0x0000000c0f0e7887 */ /* 0x000fe40008000000 */
[----:B------:R-:W-:-:S02]  /*1620*/  UIADD3 UR13, UPT, UPT, UR13, 0x3e, URZ ;  /* 0x0000003e0d0d7890 */ /* 0x000fc4000fffe0ff */
[----:B------:R-:W-:Y:S02]  /*1630*/  UIADD3 UR5, UPT, UPT, UR14, -0x1, URZ ;  /* 0xffffffff0e057890 */ /* 0x000fe4000fffe0ff */
[----:B------:R-:W-:-:S03]  /*1640*/  UIADD3 UR7, UPT, UPT, UR15, -UR14, URZ ;  /* 0x8000000e0f077290 */ /* 0x000fc6000fffe0ff */
[----:B------:R-:W-:-:S04]  /*1650*/  @UP1 UIADD3 UR5, UPT, UPT, UR14, URZ, URZ ;  /* 0x000000ff0e051290 */ /* 0x000fc8000fffe0ff */
[----:B--2---:R-:W-:-:S12]  /*1660*/  UIADD3 UR5, UPT, UPT, UR5, 0x1, URZ ;  /* 0x0000000105057890 */ /* 0x004fd8000fffe0ff */
.L_x_36:
[----:B------:R-:W-:Y:S01]  /*1670*/  UISETP.NE.AND UP0, UPT, UR37, URZ, UPT ;  /* 0x000000ff2500728c */ /* 0x000fe2000bf05270 */
[----:B------:R-:W1:Y:S08]  /*1680*/  S2UR UR37, SR_CgaCtaId ;  /* 0x00000000002579c3 */ /* 0x000e700000008800 */
[----:B------:R-:W-:Y:S05]  /*1690*/  BRA.U UP0, `(.L_x_19) ;  /* 0x0000000100347547 */ /* 0x000fea000b800000 */
[----:B------:R-:W2:Y:S01]  /*16a0*/  S2R R2, SR_CgaCtaId ;  /* 0x0000000000027919 */ /* 0x000ea20000008800 */
[----:B------:R-:W-:-:S04]  /*16b0*/  MOV R3, 0x400 ;  /* 0x0000040000037802 */ /* 0x000fc80000000f00 */
[----:B--2---:R-:W-:Y:S02]  /*16c0*/  LEA R2, R2, R3, 0x18 ;  /* 0x0000000302027211 */ /* 0x004fe400078ec0ff */
[----:B------:R-:W-:-:S03]  /*16d0*/  SHF.L.U32 R3, R11, 0x1f, RZ ;  /* 0x0000001f0b037819 */ /* 0x000fc600000006ff */
[----:B------:R-:W-:-:S04]  /*16e0*/  IMAD R2, R12, 0x8, R2 ;  /* 0x000000080c027824 */ /* 0x000fc800078e0202 */
[----:B------:R-:W2:Y:S02]  /*16f0*/  SYNCS.PHASECHK.TRANS64.TRYWAIT P0, [R2+URZ+0x180], R3 ;  /* 0x00018003020075a7 */ /* 0x000ea400080011ff */
[----:B--2---:R-:W-:Y:S05]  /*1700*/  @!P0 BRA `(.L_x_20) ;  /* 0x0000007800c48947 */ /* 0x004fea0003800000 */
.L_x_140:
[----:B------:R-:W-:Y:S01]  /*1710*/  VIADD R12, R12, 0x1 ;  /* 0x000000010c0c7836 */ /* 0x000fe20000000000 */
[----:B------:R2:W-:Y:S04]  /*1720*/  SYNCS.ARRIVE.TRANS64.A1T0 RZ, [R2+URZ+0x170], RZ ;  /* 0x000170ff02ff79a7 */ /* 0x0005e800081000ff */
[----:B------:R-:W-:-:S04]  /*1730*/  ISETP.NE.AND P0, PT, R12, 0x2, PT ;  /* 0x000000020c00780c */ /* 0x000fc80003f05270 */
[----:B------:R-:W-:Y:S02]  /*1740*/  SEL R12, R12, RZ, P0 ;  /* 0x000000ff0c0c7207 */ /* 0x000fe40000000000 */
[----:B--2---:R-:W-:-:S04]  /*1750*/  SEL R2, RZ, 0x1, P0 ;  /* 0x00000001ff027807 */ /* 0x004fc80000000000 */
[----:B------:R-:W-:-:S07]  /*1760*/  LOP3.LUT R11, R11, R2, RZ, 0x3c, !PT ;  /* 0x000000020b0b7212 */ /* 0x000fce00078e3cff */
.L_x_19:
[----:B------:R-:W-:Y:S01]  /*1770*/  UMOV UR4, 0x400 ;  /* 0x0000040000047882 */ /* 0x000fe20000000000 */
[----:B------:R-:W-:Y:S01]  /*1780*/  SHF.L.U32 R2, R17, 0x1f, RZ ;  /* 0x0000001f11027819 */ /* 0x000fe200000006ff */
[----:B-1----:R-:W-:Y:S01]  /*1790*/  ULEA UR4, UR37, UR4, 0x18 ;  /* 0x0000000425047291 */ /* 0x002fe2000f8ec0ff */
[----:B------:R-:W-:Y:S01]  /*17a0*/  R2UR UR34, R15 ;  /* 0x000000000f2272ca */ /* 0x000fe200000e0000 */
[----:B------:R-:W-:Y:S01]  /*17b0*/  UISETP.GE.U32.AND UP0, UPT, UR13, 0x3f, UPT ;  /* 0x0000003f0d00788c */ /* 0x000fe2000bf06070 */
[----:B------:R-:W-:Y:S01]  /*17c0*/  R2UR UR11, R14 ;  /* 0x000000000e0b72ca */ /* 0x000fe200000e0000 */
[----:B------:R-:W-:Y:S01]  /*17d0*/  ULEA UR8, UR6, UR4, 0x3 ;  /* 0x0000000406087291 */ /* 0x000fe2000f8e18ff */
[----:B------:R-:W-:-:S08]  /*17e0*/  UMOV UR21, URZ ;  /* 0x000000ff00157c82 */ /* 0x000fd00008000000 */
[----:B------:R1:W2:Y:S01]  /*17f0*/  SYNCS.PHASECHK.TRANS64.TRYWAIT P0, [UR8+0x60], R2 ;  /* 0x00006002ff0075a7 */ /* 0x0002a20008001108 */
[----:B------:R-:W-:Y:S02]  /*1800*/  USHF.L.U32 UR34, UR34, 0x7, URZ ;  /* 0x0000000722227899 */ /* 0x000fe400080006ff */
[----:B------:R-:W-:Y:S01]  /*1810*/  USHF.L.U32 UR11, UR11, 0x7, URZ ;  /* 0x000000070b0b7899 */ /* 0x000fe200080006ff */
[----:B------:R-:W-:Y:S11]  /*1820*/  BRA.U !UP0, `(.L_x_21) ;  /* 0x0000000108bc7547 */ /* 0x000ff6000b800000 */
[----:B------:R-:W-:Y:S01]  /*1830*/  UIADD3 UR18, UPT, UPT, UR34, 0x40, URZ ;  /* 0x0000004022127890 */ /* 0x000fe2000fffe0ff */
[----:B------:R-:W-:Y:S01]  /*1840*/  UMOV UR24, URZ ;  /* 0x000000ff00187c82 */ /* 0x000fe20008000000 */
[----:B------:R-:W-:-:S10]  /*1850*/  UMOV UR25, UR6 ;  /* 0x0000000600197c82 */ /* 0x000fd40008000000 */
.L_x_26:
[----:B-1----:R-:W-:Y:S01]  /*1860*/  ULEA UR33, UR25, UR4, 0x3 ;  /* 0x0000000419217291 */ /* 0x002fe2000f8e18ff */
[----:B--2---:R-:W-:Y:S01]  /*1870*/  @!P5 MOV R3, 0x4000 ;  /* 0x000040000003d802 */ /* 0x004fe20000000f00 */
[----:B--2---:R-:W-:Y:S10]  /*1880*/  @P0 BRA `(.L_x_22) ;  /* 0x00000000000c0947 */ /* 0x004ff40003800000 */
[----:B------:R-:W-:-:S04]  /*1890*/  SHF.L.U32 R4, R17, 0x1f, RZ ;  /* 0x0000001f11047819 */ /* 0x000fc800000006ff */
[----:B------:R-:W2:Y:S02]  /*18a0*/  SYNCS.PHASECHK.TRANS64.TRYWAIT P0, [UR33+0x60], R4 ;  /* 0x00006004ff0075a7 */ /* 0x000ea40008001121 */
[----:B--2---:R-:W-:Y:S05]  /*18b0*/  @!P0 BRA `(.L_x_23) ;  /* 0x00000078006c8947 */ /* 0x004fea0003800000 */
.L_x_22:
[----:B------:R2:W-:Y:S01]  /*18c0*/  @!P5 SYNCS.ARRIVE.TRANS64 RZ, [UR33], R3 ;  /* 0x00000003ffffd9a7 */ /* 0x0005e20008000021 */
[----:B------:R-:W-:Y:S04]  /*18d0*/  BSSY.RECONVERGENT B0, `(.L_x_24) ;  /* 0x0000003000007945 */ /* 0x000fe80003800200 */
[----:B------:R-:W-:Y:S05]  /*18e0*/  @P4 BRA `(.L_x_25) ;  /* 0x0000000000044947 */ /* 0x000fea0003800000 */
[----:B------:R-:W-:Y:S05]  /*18f0*/  BPT.TRAP 0x1 ;  /* 0x000000040000795c */ /* 0x000fea0000300000 */
.L_x_25:
[----:B------:R-:W-:Y:S05]  /*1900*/  BSYNC.RECONVERGENT B0 ;  /* 0x0000000000007941 */ /* 0x000fea0003800200 */
.L_x_24:
[----:B------:R-:W-:Y:S02]  /*1910*/  UIADD3 UR6, UPT, UPT, UR25, 0x1, URZ ;  /* 0x0000000119067890 */ /* 0x000fe4000fffe0ff */
[----:B------:R-:W-:Y:S02]  /*1920*/  UIADD3 UR30, UP1, UPT, UR22, 0x80, URZ ;  /* 0x00000080161e7890 */ /* 0x000fe4000ff3e0ff */
[----:B------:R-:W-:Y:S02]  /*1930*/  UISETP.NE.AND UP0, UPT, UR6, 0xc, UPT ;  /* 0x0000000c0600788c */ /* 0x000fe4000bf05270 */
[----:B------:R-:W-:Y:S02]  /*1940*/  USHF.L.U32 UR35, UR24, 0x5, URZ ;  /* 0x0000000518237899 */ /* 0x000fe400080006ff */
[----:B------:R-:W-:Y:S02]  /*1950*/  USEL UR9, URZ, 0x1, UP0 ;  /* 0x00000001ff097887 */ /* 0x000fe40008000000 */
[----:B------:R-:W-:-:S02]  /*1960*/  USEL UR6, UR6, URZ, UP0 ;  /* 0x000000ff06067287 */ /* 0x000fc40008000000 */
[----:B------:R-:W-:Y:S02]  /*1970*/  UIADD3 UR28, UP0, UPT, UR22, 0x180, URZ ;  /* 0x00000180161c7890 */ /* 0x000fe4000ff1e0ff */
[----:B------:R-:W-:Y:S01]  /*1980*/  ULEA UR8, UR6, UR4, 0x3 ;  /* 0x0000000406087291 */ /* 0x000fe2000f8e18ff */
[----:B------:R-:W-:Y:S01]  /*1990*/  LOP3.LUT R17, R17, UR9, RZ, 0x3c, !PT ;  /* 0x0000000911117c12 */ /* 0x000fe2000f8e3cff */
[----:B------:R-:W-:Y:S02]  /*19a0*/  UIADD3.X UR31, UPT, UPT, URZ, UR23, URZ, UP1, !UPT ;  /* 0x00000017ff1f7290 */ /* 0x000fe40008ffe4ff */
[----:B------:R-:W-:Y:S01]  /*19b0*/  UIADD3.X UR29, UPT, UPT, URZ, UR23, URZ, UP0, !UPT ;  /* 0x00000017ff1d7290 */ /* 0x000fe200087fe4ff */
[----:B-1----:R-:W-:Y:S01]  /*19c0*/  SHF.L.U32 R2, R17, 0x1f, RZ ;  /* 0x0000001f11027819 */ /* 0x002fe200000006ff */
[----:B------:R-:W-:Y:S01]  /*19d0*/  UMOV UR26, 0x0 ;  /* 0x00000000001a7882 */ /* 0x000fe20000000000 */
[----:B------:R-:W-:Y:S01]  /*19e0*/  UMOV UR27, 0x10000000 ;  /* 0x10000000001b7882 */ /* 0x000fe20000000000 */
[----:B------:R-:W-:Y:S01]  /*19f0*/  UMOV UR17, UR33 ;  /* 0x0000002100117c82 */ /* 0x000fe20008000000 */
[----:B------:R1:W1:Y:S01]  /*1a00*/  SYNCS.PHASECHK.TRANS64.TRYWAIT P0, [UR8+0x60], R2 ;  /* 0x00006002ff0075a7 */ /* 0x0002620008001108 */
[----:B------:R-:W-:Y:S01]  /*1a10*/  ULEA UR8, UR25, UR4, 0xd ;  /* 0x0000000419087291 */ /* 0x000fe2000f8e68ff */
[----:B------:R-:W-:Y:S01]  /*1a20*/  UMOV UR20, UR36 ;  /* 0x0000002400147c82 */ /* 0x000fe20008000000 */
[----:B------:R-:W-:-:S02]  /*1a30*/  UMOV UR19, UR35 ;  /* 0x0000002300137c82 */ /* 0x000fc40008000000 */
[----:B------:R-:W-:Y:S02]  /*1a40*/  UIADD3 UR32, UPT, UPT, UR8, 0x8400, URZ ;  /* 0x0000840008207890 */ /* 0x000fe4000fffe0ff */
[----:B------:R-:W-:Y:S02]  /*1a50*/  UIADD3 UR16, UPT, UPT, UR8, 0x9400, URZ ;  /* 0x0000940008107890 */ /* 0x000fe4000fffe0ff */
[----:B------:R-:W-:Y:S01]  /*1a60*/  UIADD3 UR8, UPT, UPT, UR8, 0x20400, URZ ;  /* 0x0002040008087890 */ /* 0x000fe2000fffe0ff */
[----:B------:R-:W-:Y:S01]  /*1a70*/  UMOV UR12, UR36 ;  /* 0x00000024000c7c82 */ /* 0x000fe20008000000 */
[----:B------:R-:W-:Y:S01]  /*1a80*/  UMOV UR9, UR33 ;  /* 0x0000002100097c82 */ /* 0x000fe20008000000 */
[----:B------:R-:W-:Y:S02]  /*1a90*/  UMOV UR10, UR35 ;  /* 0x00000023000a7c82 */ /* 0x000fe40008000000 */
[----:B------:R1:W-:Y:S01]  /*1aa0*/  UTMALDG.3D [UR32], [UR30], desc[UR26] ;  /* 0x00001a201e0075b4 */ /* 0x0003e20008011000 */
[----:B------:R-:W-:Y:S01]  /*1ab0*/  UIADD3 UR24, UPT, UPT, UR24, 0x1, URZ ;  /* 0x0000000118187890 */ /* 0x000fe2000fffe0ff */
[----:B------:R-:W-:Y:S01]  /*1ac0*/  UMOV UR21, UR5 ;  /* 0x0000000500157c82 */ /* 0x000fe20008000000 */
[----:B------:R-:W-:-:S02]  /*1ad0*/  UMOV UR25, UR6 ;  /* 0x0000000600197c82 */ /* 0x000fc40008000000 */
[----:B------:R-:W-:Y:S01]  /*1ae0*/  UISETP.NE.AND UP0, UPT, UR24, UR5, UPT ;  /* 0x000000051800728c */ /* 0x000fe2000bf05270 */
[----:B------:R1:W-:Y:S01]  /*1af0*/  UTMALDG.3D [UR16], [UR30], desc[UR26] ;  /* 0x00001a101e0075b4 */ /* 0x0003e20008011000 */
[----:B------:R1:W-:Y:S07]  /*1b00*/  UTMALDG.3D [UR8], [UR28], desc[UR26] ;  /* 0x00001a081c0075b4 */ /* 0x0003ee0008011000 */
[----:B------:R-:W-:Y:S05]  /*1b10*/  BRA.U UP0, `(.L_x_26) ;  /* 0xfffffffd00507547 */ /* 0x000fea000b83ffff */
.L_x_21:
[----:B-1----:R-:W-:Y:S01]  /*1b20*/  ULEA UR8, UR6, UR4, 0x3 ;  /* 0x0000000406087291 */ /* 0x002fe2000f8e18ff */
[----:B------:R-:W-:Y:S01]  /*1b30*/  SHF.L.U32 R2, R17, 0x1f, RZ ;  /* 0x0000001f11027819 */ /* 0x000fe200000006ff */
[----:B------:R-:W-:Y:S01]  /*1b40*/  @!P1 SYNCS.ARRIVE.TRANS64.A1T0 RZ, [UR4+0x108], RZ ;  /* 0x000108ffffff99a7 */ /* 0x000fe20008100004 */
[----:B------:R-:W-:-:S06]  /*1b50*/  UISETP.GT.AND UP0, UPT, UR15, UR14, UPT ;  /* 0x0000000e0f00728c */ /* 0x000fcc000bf04270 */
[----:B--2---:R1:W2:Y:S03]  /*1b60*/  SYNCS.PHASECHK.TRANS64.TRYWAIT P0, [UR8+0x60], R2 ;  /* 0x00006002ff0075a7 */ /* 0x0042a60008001108 */
[----:B------:R-:W-:Y:S05]  /*1b70*/  BRA.U !UP0, `(.L_x_27) ;  /* 0x0000000108c07547 */ /* 0x000fea000b800000 */
[----:B------:R-:W-:Y:S02]  /*1b80*/  UIADD3 UR29, UPT, UPT, UR7, UR21, URZ ;  /* 0x00000015071d7290 */ /* 0x000fe4000fffe0ff */
[----:B------:R-:W-:Y:S01]  /*1b90*/  UIADD3 UR18, UPT, UPT, UR34, 0x40, URZ ;  /* 0x0000004022127890 */ /* 0x000fe2000fffe0ff */
[----:B------:R-:W-:-:S11]  /*1ba0*/  UMOV UR35, UR6 ;  /* 0x0000000600237c82 */ /* 0x000fd60008000000 */
.L_x_32:
[----:B-1----:R-:W-:Y:S01]  /*1bb0*/  ULEA UR25, UR35, UR4, 0x3 ;  /* 0x0000000423197291 */ /* 0x002fe2000f8e18ff */
[----:B--2---:R-:W-:Y:S01]  /*1bc0*/  @!P5 MOV R3, 0x4000 ;  /* 0x000040000003d802 */ /* 0x004fe20000000f00 */
[----:B--2---:R-:W-:Y:S10]  /*1bd0*/  @P0 BRA `(.L_x_28) ;  /* 0x00000000000c0947 */ /* 0x004ff40003800000 */
[----:B------:R-:W-:-:S04]  /*1be0*/  SHF.L.U32 R4, R17, 0x1f, RZ ;  /* 0x0000001f11047819 */ /* 0x000fc800000006ff */
[----:B------:R-:W2:Y:S02]  /*1bf0*/  SYNCS.PHASECHK.TRANS64.TRYWAIT P0, [UR25+0x60], R4 ;  /* 0x00006004ff0075a7 */ /* 0x000ea40008001119 */
[----:B--2---:R-:W-:Y:S05]  /*1c00*/  @!P0 BRA `(.L_x_29) ;  /* 0x0000007400b08947 */ /* 0x004fea0003800000 */
.L_x_28:
[----:B------:R2:W-:Y:S01]  /*1c10*/  @!P5 SYNCS.ARRIVE.TRANS64 RZ, [UR25], R3 ;  /* 0x00000003ffffd9a7 */ /* 0x0005e20008000019 */
[----:B------:R-:W-:Y:S04]  /*1c20*/  BSSY.RECONVERGENT B0, `(.L_x_30) ;  /* 0x0000003000007945 */ /* 0x000fe80003800200 */
[----:B------:R-:W-:Y:S05]  /*1c30*/  @P4 BRA `(.L_x_31) ;  /* 0x0000000000044947 */ /* 0x000fea0003800000 */
[----:B------:R-:W-:Y:S05]  /*1c40*/  BPT.TRAP 0x1 ;  /* 0x000000040000795c */ /* 0x000fea0000300000 */
.L_x_31:
[----:B------:R-:W-:Y:S05]  /*1c50*/  BSYNC.RECONVERGENT B0 ;  /* 0x0000000000007941 */ /* 0x000fea0003800200 */
.L_x_30:
        /* <DEDUP_REMOVED lines=24> */
[----:B------:R-:W-:Y:S01]  /*1de0*/  UMOV UR12, UR36 ;  /* 0x00000024000c7c82 */ /* 0x000fe20008000000 */
[----:B------:R-:W-:Y:S01]  /*1df0*/  UMOV UR9, UR25 ;  /* 0x0000001900097c82 */ /* 0x000fe20008000000 */
[----:B------:R1:W-:Y:S01]  /*1e00*/  UTMALDG.3D [UR24], [UR38], desc[UR30] ;  /* 0x00001e18260075b4 */ /* 0x0003e20008011000 */
[----:B------:R-:W-:Y:S01]  /*1e10*/  UMOV UR10, UR27 ;  /* 0x0000001b000a7c82 */ /* 0x000fe20008000000 */
[----:B------:R-:W-:Y:S01]  /*1e20*/  UIADD3 UR21, UPT, UPT, UR21, 0x1, URZ ;  /* 0x0000000115157890 */ /* 0x000fe2000fffe0ff */
[----:B------:R-:W-:-:S03]  /*1e30*/  UMOV UR35, UR6 ;  /* 0x0000000600237c82 */ /* 0x000fc60008000000 */
[----:B------:R-:W-:Y:S01]  /*1e40*/  UISETP.NE.AND UP0, UPT, UR21, UR29, UPT ;  /* 0x0000001d1500728c */ /* 0x000fe2000bf05270 */
[----:B------:R1:W-:Y:S01]  /*1e50*/  UTMALDG.3D [UR16], [UR38], desc[UR30] ;  /* 0x00001e10260075b4 */ /* 0x0003e20008011000 */
[----:B------:R1:W-:Y:S07]  /*1e60*/  UTMALDG.3D [UR8], [UR32], desc[UR30] ;  /* 0x00001e08200075b4 */ /* 0x0003ee0008011000 */
[----:B------:R-:W-:Y:S05]  /*1e70*/  BRA.U UP0, `(.L_x_32) ;  /* 0xfffffffd004c7547 */ /* 0x000fea000b83ffff */
.L_x_27:
[C---:B-1----:R-:W-:Y:S01]  /*1e80*/  LEA R2, R16.reuse, UR4, 0x3 ;  /* 0x0000000410027c11 */ /* 0x042fe2000f8e18ff */
[----:B------:R-:W-:Y:S01]  /*1e90*/  NOP ;  /* 0x0000000000007918 */ /* 0x000fe20000000000 */
[----:B--2---:R-:W-:Y:S02]  /*1ea0*/  SHF.L.U32 R3, R13, 0x1f, RZ ;  /* 0x0000001f0d037819 */ /* 0x004fe400000006ff */
[----:B------:R-:W-:Y:S02]  /*1eb0*/  LEA R4, R16, UR4, 0x4 ;  /* 0x0000000410047c11 */ /* 0x000fe4000f8e20ff */
[----:B------:R-:W1:Y:S02]  /*1ec0*/  SYNCS.PHASECHK.TRANS64.TRYWAIT P0, [R2+URZ+0x110], R3 ;  /* 0x00011003020075a7 */ /* 0x000e6400080011ff */
[----:B-1----:R-:W-:Y:S05]  /*1ed0*/  @!P0 BRA `(.L_x_33) ;  /* 0x0000007400148947 */ /* 0x002fea0003800000 */
.L_x_143:
[----:B------:R-:W2:Y:S01]  /*1ee0*/  LDS.128 R4, [R4+0x1a0] ;  /* 0x0001a00004047984 */ /* 0x000ea20000000c00 */
[----:B---3--:R-:W-:Y:S01]  /*1ef0*/  ISETP.GE.AND P0, PT, R40, 0x1, PT ;  /* 0x000000012800780c */ /* 0x008fe20003f06270 */
[----:B-1----:R-:W-:Y:S01]  /*1f00*/  VIADD R2, R2, 0x120 ;  /* 0x0000012002027836 */ /* 0x002fe20000000000 */
[----:B------:R-:W-:Y:S01]  /*1f10*/  @!PT LDS RZ, [RZ] ;  /* 0x00000000fffff984 */ /* 0x000fe20000000800 */
[----:B------:R-:W-:Y:S01]  /*1f20*/  @!PT LDS RZ, [RZ] ;  /* 0x00000000fffff984 */ /* 0x000fe20000000800 */
[----:B------:R-:W-:Y:S01]  /*1f30*/  @!PT LDS RZ, [RZ] ;  /* 0x00000000fffff984 */ /* 0x000fe20000000800 */
[----:B------:R-:W-:Y:S01]  /*1f40*/  @!PT LDS RZ, [RZ] ;  /* 0x00000000fffff984 */ /* 0x000fe20000000800 */
[----:B------:R1:W-:Y:S06]  /*1f50*/  MEMBAR.ALL.CTA ;  /* 0x0000000000007992 */ /* 0x0003ec0000008000 */
[----:B-1----:R-:W1:Y:S01]  /*1f60*/  FENCE.VIEW.ASYNC.S ;  /* 0x00000000000073c6 */ /* 0x002e620000000000 */
[----:B------:R-:W-:-:S04]  /*1f70*/  PRMT R2, RZ, 0x654, R2 ;  /* 0x00000654ff027816 */ /* 0x000fc80000000002 */
[----:B-1----:R1:W-:Y:S01]  /*1f80*/  SYNCS.ARRIVE.TRANS64.RED.A1T0 RZ, [R2+URZ], RZ ;  /* 0x000000ff02ff79a7 */ /* 0x0023e200081004ff */
[----:B--2---:R-:W-:-:S13]  /*1f90*/  LOP3.LUT P2, RZ, R6, 0x1, RZ, 0xc0, !PT ;  /* 0x0000000106ff7812 */ /* 0x004fda000784c0ff */
[----:B------:R-:W-:Y:S01]  /*1fa0*/  @P2 SHF.R.U32.HI R3, RZ, 0x10, R5 ;  /* 0x00000010ff032819 */ /* 0x000fe20000011605 */
[----:B------:R-:W-:Y:S01]  /*1fb0*/  VOTEU.ANY UP0, P2 ;  /* 0x0000000000ff7886 */ /* 0x000fe20001000100 */
[----:B------:R-:W-:Y:S02]  /*1fc0*/  @P2 MOV R10, R4 ;  /* 0x00000004000a2202 */ /* 0x000fe40000000f00 */
[----:B------:R-:W-:Y:S02]  /*1fd0*/  @P2 R2UR.BROADCAST UR8, R3 ;  /* 0x00000000030822ca */ /* 0x000fe400008e0000 */
[----:B------:R-:W-:-:S11]  /*1fe0*/  @P2 LOP3.LUT R9, R5, 0xffff, RZ, 0xc0, !PT ;  /* 0x0000ffff05092812 */ /* 0x000fd600078ec0ff */
[----:B------:R-:W-:Y:S01]  /*1ff0*/  @UP0 UMOV UR36, UR8 ;  /* 0x0000000800240c82 */ /* 0x000fe20008000000 */
[----:B-1----:R-:W-:Y:S05]  /*2000*/  @!P0 BRA `(.L_x_34) ;  /* 0x0000000000b88947 */ /* 0x002fea0003800000 */
[----:B------:R-:W4:Y:S01]  /*2010*/  LDC.64 R4, c[0x0][0xb18] ;  /* 0x0002c600ff047b82 */ /* 0x000f220000000a00 */
[----:B------:R-:W-:-:S07]  /*2020*/  ISETP.NE.AND P3, PT, R40, 0x1, PT ;  /* 0x000000012800780c */ /* 0x000fce0003f65270 */
[----:B------:R-:W1:Y:S08]  /*2030*/  LDC.64 R6, c[0x0][0xb10] ;  /* 0x0002c400ff067b82 */ /* 0x000e700000000a00 */
[----:B------:R-:W2:Y:S08]  /*2040*/  LDC R14, c[0x0][0xb20] ;  /* 0x0002c800ff0e7b82 */ /* 0x000eb00000000800 */
[----:B------:R-:W3:Y:S01]  /*2050*/  LDC R15, c[0x0][0xb0c] ;  /* 0x0002c300ff0f7b82 */ /* 0x000ee20000000800 */
[----:B----4-:R-:W-:Y:S01]  /*2060*/  IMAD.HI.U32 R19, R0, R5, RZ ;  /* 0x0000000500137227 */ /* 0x010fe200078e00ff */
[----:B------:R-:W-:-:S03]  /*2070*/  ISETP.NE.AND P0, PT, R4, 0x1, PT ;  /* 0x000000010400780c */ /* 0x000fc60003f05270 */
[----:B------:R-:W-:-:S03]  /*2080*/  IMAD.HI.U32 R5, R9, R5, RZ ;  /* 0x0000000509057227 */ /* 0x000fc600078e00ff */
[----:B------:R-:W4:Y:S01]  /*2090*/  LDC.64 R2, c[0x0][0xb28] ;  /* 0x0002ca00ff027b82 */ /* 0x000f220000000a00 */
[----:B-1----:R-:W-:-:S04]  /*20a0*/  IMAD.HI.U32 R20, R8, R6, RZ ;  /* 0x0000000608147227 */ /* 0x002fc800078e00ff */
[----:B------:R-:W-:Y:S01]  /*20b0*/  IMAD.HI.U32 R21, R10, R6, RZ ;  /* 0x000000060a157227 */ /* 0x000fe200078e00ff */
[----:B------:R-:W-:Y:S02]  /*20c0*/  SHF.R.U32.HI R20, RZ, R7, R20 ;  /* 0x00000007ff147219 */ /* 0x000fe40000011614 */
[-C--:B--2---:R-:W-:Y:S02]  /*20d0*/  SHF.R.U32.HI R19, RZ, R14.reuse, R19 ;  /* 0x0000000eff137219 */ /* 0x084fe40000011613 */
[----:B------:R-:W-:Y:S02]  /*20e0*/  SHF.R.U32.HI R5, RZ, R14, R5 ;  /* 0x0000000eff057219 */ /* 0x000fe40000011605 */
[----:B------:R-:W-:Y:S02]  /*20f0*/  SEL R19, R0, R19, !P0 ;  /* 0x0000001300137207 */ /* 0x000fe40004000000 */
[----:B------:R-:W-:Y:S02]  /*2100*/  SHF.R.U32.HI R21, RZ, R7, R21 ;  /* 0x00000007ff157219 */ /* 0x000fe40000011615 */
[----:B---3--:R-:W-:-:S02]  /*2110*/  ISETP.NE.AND P1, PT, R15, 0x1, PT ;  /* 0x000000010f00780c */ /* 0x008fc40003f25270 */
[----:B------:R-:W-:Y:S02]  /*2120*/  SEL R5, R9, R5, !P0 ;  /* 0x0000000509057207 */ /* 0x000fe40004000000 */
[----:B------:R-:W-:Y:S02]  /*2130*/  SEL R20, R8, R20, !P1 ;  /* 0x0000001408147207 */ /* 0x000fe40004800000 */
[----:B------:R-:W-:Y:S01]  /*2140*/  SEL R21, R10, R21, !P1 ;  /* 0x000000150a157207 */ /* 0x000fe20004800000 */
[----:B----4-:R-:W-:-:S04]  /*2150*/  IMAD.HI.U32 R18, R19, R2, RZ ;  /* 0x0000000213127227 */ /* 0x010fc800078e00ff */
        /* <DEDUP_REMOVED lines=10> */
[----:B------:R-:W-:-:S04]  /*2200*/  @!P0 IMAD.HI.U32 R7, R21, R2, RZ ;  /* 0x0000000215078227 */ /* 0x000fc800078e00ff */
[----:B------:R-:W-:Y:S01]  /*2210*/  IMAD.MOV R2, RZ, RZ, -R6 ;  /* 0x000000ffff027224 */ /* 0x000fe200078e0a06 */
[----:B------:R-:W-:Y:S02]  /*2220*/  @!P0 SHF.R.U32.HI R3, RZ, R3, R7 ;  /* 0x00000003ff038219 */ /* 0x000fe40000011607 */
[----:B------:R-:W-:Y:S01]  /*2230*/  IADD3 R7, PT, PT, -R5, RZ, RZ ;  /* 0x000000ff05077210 */ /* 0x000fe20007ffe1ff */
[----:B------:R-:W-:Y:S01]  /*2240*/  IMAD R2, R40, R2, R5 ;  /* 0x0000000228027224 */ /* 0x000fe200078e0205 */
        /* <DEDUP_REMOVED lines=10> */
.L_x_34:
[----:B------:R-:W1:Y:S02]  /*22f0*/  LDCU UR8, c[0x0][0xb30] ;  /* 0x00016600ff0877ac */ /* 0x000e640008000800 */
[----:B-1----:R-:W-:-:S09]  /*2300*/  UISETP.NE.AND UP0, UPT, UR8, 0x1, UPT ;  /* 0x000000010800788c */ /* 0x002fd2000bf05270 */
[----:B------:R-:W-:Y:S05]  /*2310*/  BRA.U UP0, `(.L_x_35) ;  /* 0x0000000100407547 */ /* 0x000fea000b800000 */
[----:B------:R-:W1:Y:S08]  /*2320*/  LDC.64 R4, c[0x0][0xb10] ;  /* 0x0002c400ff047b82 */ /* 0x000e700000000a00 */
[----:B------:R-:W2:Y:S08]  /*2330*/  LDC.64 R2, c[0x0][0xb18] ;  /* 0x0002c600ff027b82 */ /* 0x000eb00000000a00 */
[----:B------:R-:W3:Y:S08]  /*2340*/  LDC R6, c[0x0][0xb20] ;  /* 0x0002c800ff067b82 */ /* 0x000ef00000000800 */
[----:B------:R-:W4:Y:S01]  /*2350*/  LDC R7, c[0x0][0xb0c] ;  /* 0x0002c300ff077b82 */ /* 0x000f220000000800 */
[----:B-1----:R-:W-:-:S05]  /*2360*/  IMAD.HI.U32 R4, R10, R4, RZ ;  /* 0x000000040a047227 */ /* 0x002fca00078e00ff */
[----:B------:R-:W-:Y:S01]  /*2370*/  SHF.R.U32.HI R4, RZ, R5, R4 ;  /* 0x00000005ff047219 */ /* 0x000fe20000011604 */
[----:B--2---:R-:W-:Y:S01]  /*2380*/  IMAD.HI.U32 R3, R9, R3, RZ ;  /* 0x0000000309037227 */ /* 0x004fe200078e00ff */
[----:B------:R-:W-:-:S04]  /*2390*/  ISETP.NE.AND P0, PT, R2, 0x1, PT ;  /* 0x000000010200780c */ /* 0x000fc80003f05270 */
[----:B---3--:R-:W-:-:S04]  /*23a0*/  SHF.R.U32.HI R3, RZ, R6, R3 ;  /* 0x00000006ff037219 */ /* 0x008fc80000011603 */
[----:B------:R-:W-:Y:S02]  /*23b0*/  SEL R3, R9, R3, !P0 ;  /* 0x0000000309037207 */ /* 0x000fe40004000000 */
[----:B----4-:R-:W-:-:S04]  /*23c0*/  ISETP.NE.AND P1, PT, R7, 0x1, PT ;  /* 0x000000010700780c */ /* 0x010fc80003f25270 */
[----:B------:R-:W-:-:S05]  /*23d0*/  SEL R4, R10, R4, !P1 ;  /* 0x000000040a047207 */ /* 0x000fca0004800000 */
[----:B------:R-:W-:Y:S02]  /*23e0*/  IMAD.IADD R5, R3, 0x1, -R4 ;  /* 0x0000000103057824 */ /* 0x000fe400078e0a04 */
[----:B------:R-:W-:Y:S02]  /*23f0*/  IMAD.IADD R3, R4, 0x1, -R3 ;  /* 0x0000000104037824 */ /* 0x000fe400078e0a03 */
[----:B------:R-:W-:Y:S02]  /*2400*/  IMAD R10, R5, R7, R10 ;  /* 0x00000007050a7224 */ /* 0x000fe400078e020a */
[----:B------:R-:W-:-:S07]  /*2410*/  IMAD R9, R3, R2, R9 ;  /* 0x0000000203097224 */ /* 0x000fce00078e0209 */
.L_x_35:
[----:B------:R-:W-:Y:S01]  /*2420*/  VIADD R16, R16, 0x1 ;  /* 0x0000000110107836 */ /* 0x000fe20000000000 */
[----:B------:R-:W-:Y:S01]  /*2430*/  PLOP3.LUT P1, PT, PT, PT, PT, 0x80, 0x8 ;  /* 0x000000000008781c */ /* 0x000fe20003f2f070 */
[----:B------:R-:W-:Y:S02]  /*2440*/  IMAD.IADD R15, R10, 0x1, R87 ;  /* 0x000000010a0f7824 */ /* 0x000fe400078e0257 */
[----:B------:R-:W-:Y:S01]  /*2450*/  IMAD.IADD R14, R9, 0x1, R86 ;  /* 0x00000001090e7824 */ /* 0x000fe200078e0256 */
[----:B------:R-:W-:-:S04]  /*2460*/  ISETP.NE.AND P0, PT, R16, 0x2, PT ;  /* 0x000000021000780c */ /* 0x000fc80003f05270 */
[----:B------:R-:W-:Y:S02]  /*2470*/  SEL R2, RZ, 0x1, P0 ;  /* 0x00000001ff027807 */ /* 0x000fe40000000000 */
[----:B------:R-:W-:Y:S02]  /*2480*/  SEL R16, R16, RZ, P0 ;  /* 0x000000ff10107207 */ /* 0x000fe40000000000 */
[----:B------:R-:W-:Y:S01]  /*2490*/  LOP3.LUT R13, R13, R2, RZ, 0x3c, !PT ;  /* 0x000000020d0d7212 */ /* 0x000fe200078e3cff */
[----:B------:R-:W-:Y:S06]  /*24a0*/  @P2 BRA `(.L_x_36) ;  /* 0xfffffff000702947 */ /* 0x000fec000383ffff */
[----:B------:R-:W-:Y:S01]  /*24b0*/  UIADD3 UR4, UPT, UPT, UR4, 0x60, URZ ;  /* 0x0000006004047890 */ /* 0x000fe2000fffe0ff */
[----:B------:R-:W-:-:S03]  /*24c0*/  SHF.L.U32 R2, R17, 0x1f, RZ ;  /* 0x0000001f11027819 */ /* 0x000fc600000006ff */
[----:B------:R-:W-:-:S09]  /*24d0*/  ULEA UR5, UR6, UR4, 0x3 ;  /* 0x0000000406057291 */ /* 0x000fd2000f8e18ff */
[----:B------:R-:W1:Y:S02]  /*24e0*/  SYNCS.PHASECHK.TRANS64.TRYWAIT P0, [UR5], R2 ;  /* 0x00000002ff0075a7 */ /* 0x000e640008001105 */
[----:B-1----:R-:W-:Y:S05]  /*24f0*/  @!P0 BRA `(.L_x_37) ;  /* 0x0000006c00a08947 */ /* 0x002fea0003800000 */
.L_x_145:
[----:B------:R-:W-:-:S04]  /*2500*/  UIADD3 UR6, UPT, UPT, UR6, 0x1, URZ ;  /* 0x0000000106067890 */ /* 0x000fc8000fffe0ff */
[----:B------:R-:W-:-:S04]  /*2510*/  UISETP.NE.AND UP0, UPT, UR6, 0xc, UPT ;  /* 0x0000000c0600788c */ /* 0x000fc8000bf05270 */
[----:B------:R-:W-:Y:S02]  /*2520*/  USEL UR7, URZ, 0x1, UP0 ;  /* 0x00000001ff077887 */ /* 0x000fe40008000000 */
[----:B------:R-:W-:-:S04]  /*2530*/  USEL UR6, UR6, URZ, UP0 ;  /* 0x000000ff06067287 */ /* 0x000fc80008000000 */
[----:B------:R-:W-:Y:S01]  /*2540*/  ULEA UR5, UR6, UR4, 0x3 ;  /* 0x0000000406057291 */ /* 0x000fe2000f8e18ff */
[----:B-1----:R-:W-:-:S04]  /*2550*/  LOP3.LUT R2, R17, UR7, RZ, 0x3c, !PT ;  /* 0x0000000711027c12 */ /* 0x002fc8000f8e3cff */
[----:B------:R-:W-:-:S04]  /*2560*/  SHF.L.U32 R3, R2, 0x1f, RZ ;  /* 0x0000001f02037819 */ /* 0x000fc800000006ff */
[----:B------:R-:W1:Y:S02]  /*2570*/  SYNCS.PHASECHK.TRANS64.TRYWAIT P0, [UR5], R3 ;  /* 0x00000003ff0075a7 */ /* 0x000e640008001105 */
[----:B-1----:R-:W-:Y:S05]  /*2580*/  @!P0 BRA `(.L_x_38) ;  /* 0x0000006c00948947 */ /* 0x002fea0003800000 */
.L_x_147:
[----:B------:R-:W-:-:S04]  /*2590*/  UIADD3 UR6, UPT, UPT, UR6, 0x1, URZ ;  /* 0x0000000106067890 */ /* 0x000fc8000fffe0ff */
[----:B------:R-:W-:-:S04]  /*25a0*/  UISETP.NE.AND UP0, UPT, UR6, 0xc, UPT ;  /* 0x0000000c0600788c */ /* 0x000fc8000bf05270 */
[----:B------:R-:W-:Y:S02]  /*25b0*/  USEL UR7, URZ, 0x1, UP0 ;  /* 0x00000001ff077887 */ /* 0x000fe40008000000 */
[----:B------:R-:W-:-:S04]  /*25c0*/  USEL UR6, UR6, URZ, UP0 ;  /* 0x000000ff06067287 */ /* 0x000fc80008000000 */
[----:B------:R-:W-:Y:S01]  /*25d0*/  ULEA UR5, UR6, UR4, 0x3 ;  /* 0x0000000406057291 */ /* 0x000fe2000f8e18ff */
[----:B------:R-:W-:-:S04]  /*25e0*/  LOP3.LUT R2, R2, UR7, RZ, 0x3c, !PT ;  /* 0x0000000702027c12 */ /* 0x000fc8000f8e3cff */
[----:B-1----:R-:W-:-:S04]  /*25f0*/  SHF.L.U32 R3, R2, 0x1f, RZ ;  /* 0x0000001f02037819 */ /* 0x002fc800000006ff */
[----:B------:R-:W1:Y:S02]  /*2600*/  SYNCS.PHASECHK.TRANS64.TRYWAIT P0, [UR5], R3 ;  /* 0x00000003ff0075a7 */ /* 0x000e640008001105 */
[----:B-1----:R-:W-:Y:S05]  /*2610*/  @!P0 BRA `(.L_x_39) ;  /* 0x0000006c00888947 */ /* 0x002fea0003800000 */
.L_x_149:
        /* <DEDUP_REMOVED lines=9> */
.L_x_151:
        /* <DEDUP_REMOVED lines=9> */
.L_x_153:
        /* <DEDUP_REMOVED lines=9> */
.L_x_155:
        /* <DEDUP_REMOVED lines=9> */
.L_x_157:
        /* <DEDUP_REMOVED lines=9> */
.L_x_159:
        /* <DEDUP_REMOVED lines=9> */
.L_x_161:
        /* <DEDUP_REMOVED lines=9> */
.L_x_163:
        /* <DEDUP_REMOVED lines=9> */
.L_x_165:
[----:B------:R-:W-:-:S04]  /*2aa0*/  UIADD3 UR6, UPT, UPT, UR6, 0x1, URZ ;  /* 0x0000000106067890 */ /* 0x000fc8000fffe0ff */
[----:B------:R-:W-:-:S04]  /*2ab0*/  UISETP.NE.AND UP0, UPT, UR6, 0xc, UPT ;  /* 0x0000000c0600788c */ /* 0x000fc8000bf05270 */
[----:B------:R-:W-:Y:S02]  /*2ac0*/  USEL UR5, URZ, 0x1, UP0 ;  /* 0x00000001ff057887 */ /* 0x000fe40008000000 */
[----:B------:R-:W-:-:S04]  /*2ad0*/  USEL UR6, UR6, URZ, UP0 ;  /* 0x000000ff06067287 */ /* 0x000fc80008000000 */
[----:B------:R-:W-:Y:S01]  /*2ae0*/  ULEA UR6, UR6, UR4, 0x3 ;  /* 0x0000000406067291 */ /* 0x000fe2000f8e18ff */
[----:B------:R-:W-:-:S04]  /*2af0*/  LOP3.LUT R2, R2, UR5, RZ, 0x3c, !PT ;  /* 0x0000000502027c12 */ /* 0x000fc8000f8e3cff */
[----:B------:R-:W-:Y:S01]  /*2b00*/  SHF.L.U32 R2, R2, 0x1f, RZ ;  /* 0x0000001f02027819 */ /* 0x000fe200000006ff */
[----:B-1--4-:R-:W-:-:S07]  /*2b10*/  IMAD.U32 R0, RZ, RZ, UR6 ;  /* 0x00000006ff007e24 */ /* 0x012fce000f8e00ff */
.L_x_48:
[----:B-1----:R1:W2:Y:S02]  /*2b20*/  SYNCS.PHASECHK.TRANS64.TRYWAIT P0, [R0+URZ], R2 ;  /* 0x00000002000075a7 */ /* 0x0022a400080011ff */
[----:B--2---:R-:W-:Y:S05]  /*2b30*/  @!P0 NANOSLEEP.SYNCS 0x989680 ;  /* 0x009896800000895d */ /* 0x004fea0003900000 */
[----:B------:R-:W2:Y:S02]  /*2b40*/  @!P0 SYNCS.PHASECHK.TRANS64 P0, [R0+URZ], R2 ;  /* 0x00000002000085a7 */ /* 0x000ea400080010ff */
[----:B--2---:R-:W-:Y:S05]  /*2b50*/  @P0 EXIT ;  /* 0x000000000000094d */ /* 0x004fea0003800000 */
[----:B------:R-:W-:Y:S05]  /*2b60*/  BRA `(.L_x_48) ;  /* 0xfffffffc00ec7947 */ /* 0x000fea000383ffff */
.L_x_18:
[----:B------:R-:W-:-:S04]  /*2b70*/  UISETP.NE.AND UP1, UPT, UR37, URZ, UPT ;  /* 0x000000ff2500728c */ /* 0x000fc8000bf25270 */
[----:B------:R-:W-:-:S09]  /*2b80*/  UISETP.NE.OR UP1, UPT, UR8, 0x1, UP1 ;  /* 0x000000010800788c */ /* 0x000fd20008f25670 */
[----:B------:R-:W-:Y:S05]  /*2b90*/  BRA.U UP1, `(.L_x_49) ;  /* 0x0000000501487547 */ /* 0x000fea000b800000 */
[----:B------:R-:W-:Y:S01]  /*2ba0*/  ISETP.NE.AND P2, PT, R2, RZ, PT ;  /* 0x000000ff0200720c */ /* 0x000fe20003f45270 */
[----:B------:R-:W-:Y:S01]  /*2bb0*/  IMAD.MOV.U32 R12, RZ, RZ, 0x1 ;  /* 0x00000001ff0c7424 */ /* 0x000fe200078e00ff */
[----:B------:R-:W-:Y:S02]  /*2bc0*/  CS2R R10, SRZ ;  /* 0x00000000000a7805 */ /* 0x000fe4000001ff00 */
[----:B------:R-:W-:Y:S01]  /*2bd0*/  CS2R R8, SRZ ;  /* 0x0000000000087805 */ /* 0x000fe2000001ff00 */
[----:B------:R-:W-:Y:S01]  /*2be0*/  UMOV UR4, 0x400 ;  /* 0x0000040000047882 */ /* 0x000fe20000000000 */
[----:B------:R-:W-:Y:S01]  /*2bf0*/  UMOV UR6, URZ ;  /* 0x000000ff00067c82 */ /* 0x000fe20008000000 */
[----:B------:R-:W-:-:S12]  /*2c00*/  ULEA UR37, UR37, UR4, 0x18 ;  /* 0x0000000425257291 */ /* 0x000fd8000f8ec0ff */
.L_x_53:
[----:B------:R-:W-:Y:S02]  /*2c10*/  LEA R0, R8, UR37, 0x3 ;  /* 0x0000002508007c11 */ /* 0x000fe4000f8e18ff */
[----:B------:R-:W-:-:S03]  /*2c20*/  SHF.L.U32 R4, R9, 0x1f, RZ ;  /* 0x0000001f09047819 */ /* 0x000fc600000006ff */
[----:B------:R-:W-:Y:S01]  /*2c30*/  VIADD R5, R0, 0x180 ;  /* 0x0000018000057836 */ /* 0x000fe20000000000 */
[----:B------:R-:W1:Y:S02]  /*2c40*/  SYNCS.PHASECHK.TRANS64.TRYWAIT P0, [R0+URZ+0x170], R4 ;  /* 0x00017004000075a7 */ /* 0x000e6400080011ff */
[----:B-1----:R-:W-:Y:S05]  /*2c50*/  @!P0 BRA `(.L_x_50) ;  /* 0x0000006800d08947 */ /* 0x002fea0003800000 */
.L_x_166:
[----:B------:R-:W-:Y:S01]  /*2c60*/  ULEA UR5, UR6, UR37, 0x3 ;  /* 0x0000002506057291 */ /* 0x000fe2000f8e18ff */
[----:B-1----:R-:W-:Y:S01]  /*2c70*/  PRMT R0, RZ, 0x654, R5 ;  /* 0x00000654ff007816 */ /* 0x002fe20000000005 */
[----:B------:R-:W-:Y:S01]  /*2c80*/  @!P2 IMAD.MOV.U32 R4, RZ, RZ, 0x10 ;  /* 0x00000010ff04a424 */ /* 0x000fe200078e00ff */
[----:B------:R-:W-:Y:S01]  /*2c90*/  SHF.L.U32 R5, R12, 0x1f, RZ ;  /* 0x0000001f0c057819 */ /* 0x000fe200000006ff */
[----:B------:R-:W-:Y:S01]  /*2ca0*/  UIADD3 UR4, UPT, UPT, UR5, 0x110, URZ ;  /* 0x0000011005047890 */ /* 0x000fe2000fffe0ff */
[----:B------:R1:W-:Y:S05]  /*2cb0*/  SYNCS.ARRIVE.TRANS64.RED.A1T0 RZ, [R0+URZ], RZ ;  /* 0x000000ff00ff79a7 */ /* 0x0003ea00081004ff */
[----:B------:R-:W-:Y:S01]  /*2cc0*/  IMAD.U32 R6, RZ, RZ, UR4 ;  /* 0x00000004ff067e24 */ /* 0x000fe2000f8e00ff */
[----:B------:R-:W2:Y:S04]  /*2cd0*/  SYNCS.PHASECHK.TRANS64.TRYWAIT P0, [UR5+0x120], R5 ;  /* 0x00012005ff0075a7 */ /* 0x000ea80008001105 */
[----:B------:R-:W-:Y:S01]  /*2ce0*/  PRMT R6, R2, 0x654, R6 ;  /* 0x0000065402067816 */ /* 0x000fe20000000006 */
[----:B-12---:R-:W-:Y:S06]  /*2cf0*/  @!P0 BRA `(.L_x_51) ;  /* 0x0000006800bc8947 */ /* 0x006fec0003800000 */
.L_x_168:
[----:B------:R-:W-:Y:S01]  /*2d00*/  ULEA UR4, UR6, UR37, 0x4 ;  /* 0x0000002506047291 */ /* 0x000fe2000f8e20ff */
[----:B------:R-:W-:Y:S01]  /*2d10*/  SEL R3, R6, R3, !P2 ;  /* 0x0000000306037207 */ /* 0x000fe20005000000 */
[----:B------:R-:W-:Y:S01]  /*2d20*/  UIADD3 UR5, UPT, UPT, UR5, 0x110, URZ ;  /* 0x0000011005057890 */ /* 0x000fe2000fffe0ff */
[----:B-1----:R-:W-:Y:S01]  /*2d30*/  LEA R0, R11, UR37, 0x3 ;  /* 0x000000250b007c11 */ /* 0x002fe2000f8e18ff */
[----:B------:R-:W-:Y:S01]  /*2d40*/  UIADD3 UR4, UPT, UPT, UR4, 0x1a0, URZ ;  /* 0x000001a004047890 */ /* 0x000fe2000fffe0ff */
[----:B------:R1:W-:Y:S01]  /*2d50*/  @!P2 SYNCS.ARRIVE.TRANS64.RED RZ, [R3+URZ], R4 ;  /* 0x0000000403ffa9a7 */ /* 0x0003e200080004ff */
[----:B------:R-:W-:Y:S01]  /*2d60*/  UIADD3 UR6, UPT, UPT, UR6, 0x1, URZ ;  /* 0x0000000106067890 */ /* 0x000fe2000fffe0ff */
[----:B------:R-:W-:-:S03]  /*2d70*/  VIADD R8, R8, 0x1 ;  /* 0x0000000108087836 */ /* 0x000fc60000000000 */
[----:B------:R-:W-:Y:S02]  /*2d80*/  UISETP.NE.AND UP0, UPT, UR6, 0x2, UPT ;  /* 0x000000020600788c */ /* 0x000fe4000bf05270 */
[----:B------:R-:W-:Y:S01]  /*2d90*/  ISETP.NE.AND P0, PT, R8, 0x2, PT ;  /* 0x000000020800780c */ /* 0x000fe20003f05270 */
[----:B------:R-:W-:Y:S06]  /*2da0*/  UGETNEXTWORKID.BROADCAST [UR4], [UR5] ;  /* 0x00000000040073ca */ /* 0x000fec0008000100 */
[----:B------:R-:W-:Y:S02]  /*2db0*/  USEL UR4, URZ, 0x1, UP0 ;  /* 0x00000001ff047887 */ /* 0x000fe40008000000 */
[----:B------:R-:W-:-:S04]  /*2dc0*/  USEL UR6, UR6, URZ, UP0 ;  /* 0x000000ff06067287 */ /* 0x000fc80008000000 */
[----:B------:R-:W-:Y:S02]  /*2dd0*/  LOP3.LUT R12, R12, UR4, RZ, 0x3c, !PT ;  /* 0x000000040c0c7c12 */ /* 0x000fe4000f8e3cff */
[----:B-1----:R-:W-:-:S04]  /*2de0*/  SHF.L.U32 R4, R10, 0x1f, RZ ;  /* 0x0000001f0a047819 */ /* 0x002fc800000006ff */
[----:B------:R-:W1:Y:S02]  /*2df0*/  SYNCS.PHASECHK.TRANS64.TRYWAIT P1, [R0+URZ+0x110], R4 ;  /* 0x00011004000075a7 */ /* 0x000e6400080211ff */
[----:B-1----:R-:W-:Y:S05]  /*2e00*/  @!P1 BRA `(.L_x_52) ;  /* 0x0000006800909947 */ /* 0x002fea0003800000 */
.L_x_169:
[C---:B-1----:R-:W-:Y:S01]  /*2e10*/  LEA R4, R11.reuse, UR37, 0x4 ;  /* 0x000000250b047c11 */ /* 0x042fe2000f8e20ff */
[----:B------:R-:W-:Y:S01]  /*2e20*/  VIADD R0, R0, 0x120 ;  /* 0x0000012000007836 */ /* 0x000fe20000000000 */
[----:B------:R-:W-:Y:S01]  /*2e30*/  SEL R8, R8, RZ, P0 ;  /* 0x000000ff08087207 */ /* 0x000fe20000000000 */
[----:B------:R-:W-:-:S03]  /*2e40*/  VIADD R11, R11, 0x1 ;  /* 0x000000010b0b7836 */ /* 0x000fc60000000000 */
[----:B------:R-:W1:Y:S01]  /*2e50*/  LDS.128 R4, [R4+0x1a0] ;  /* 0x0001a00004047984 */ /* 0x000e620000000c00 */
[----:B------:R-:W-:Y:S02]  /*2e60*/  PRMT R0, RZ, 0x654, R0 ;  /* 0x00000654ff007816 */ /* 0x000fe40000000000 */
[C---:B------:R-:W-:Y:S01]  /*2e70*/  ISETP.NE.AND P1, PT, R11.reuse, 0x2, PT ;  /* 0x000000020b00780c */ /* 0x040fe20003f25270 */
[----:B------:R-:W-:Y:S01]  /*2e80*/  @!PT LDS RZ, [RZ] ;  /* 0x00000000fffff984 */ /* 0x000fe20000000800 */
[----:B------:R-:W-:Y:S01]  /*2e90*/  @!PT LDS RZ, [RZ] ;  /* 0x00000000fffff984 */ /* 0x000fe20000000800 */
[----:B------:R-:W-:Y:S01]  /*2ea0*/  @!PT LDS RZ, [RZ] ;  /* 0x00000000fffff984 */ /* 0x000fe20000000800 */
[----:B------:R-:W-:Y:S01]  /*2eb0*/  @!PT LDS RZ, [RZ] ;  /* 0x00000000fffff984 */ /* 0x000fe20000000800 */
[----:B------:R2:W-:Y:S06]  /*2ec0*/  MEMBAR.ALL.CTA ;  /* 0x0000000000007992 */ /* 0x0005ec0000008000 */
[----:B--2---:R-:W2:Y:S01]  /*2ed0*/  FENCE.VIEW.ASYNC.S ;  /* 0x00000000000073c6 */ /* 0x004ea20000000000 */
[----:B------:R-:W-:Y:S01]  /*2ee0*/  SEL R11, R11, RZ, P1 ;  /* 0x000000ff0b0b7207 */ /* 0x000fe20000800000 */
[----:B--2---:R2:W-:Y:S01]  /*2ef0*/  SYNCS.ARRIVE.TRANS64.RED.A1T0 RZ, [R0+URZ], RZ ;  /* 0x000000ff00ff79a7 */ /* 0x0045e200081004ff */
[----:B-1----:R-:W-:-:S02]  /*2f00*/  LOP3.LUT P3, RZ, R6, 0x1, RZ, 0xc0, !PT ;  /* 0x0000000106ff7812 */ /* 0x002fc4000786c0ff */
[----:B------:R-:W-:-:S04]  /*2f10*/  SEL R4, RZ, 0x1, P1 ;  /* 0x00000001ff047807 */ /* 0x000fc80000800000 */
[----:B------:R-:W-:Y:S02]  /*2f20*/  LOP3.LUT R10, R10, R4, RZ, 0x3c, !PT ;  /* 0x000000040a0a7212 */ /* 0x000fe400078e3cff */
[----:B--2---:R-:W-:-:S04]  /*2f30*/  SEL R0, RZ, 0x1, P0 ;  /* 0x00000001ff007807 */ /* 0x004fc80000000000 */
[----:B------:R-:W-:Y:S01]  /*2f40*/  LOP3.LUT R9, R9, R0, RZ, 0x3c, !PT ;  /* 0x0000000009097212 */ /* 0x000fe200078e3cff */
[----:B------:R-:W-:Y:S06]  /*2f50*/  @P3 BRA `(.L_x_53) ;  /* 0xfffffffc002c3947 */ /* 0x000fec000383ffff */
[----:B------:R-:W-:Y:S01]  /*2f60*/  ULEA UR5, UR6, UR37, 0x3 ;  /* 0x0000002506057291 */ /* 0x000fe2000f8e18ff */
[----:B------:R-:W-:-:S08]  /*2f70*/  SHF.L.U32 R2, R12, 0x1f, RZ ;  /* 0x0000001f0c027819 */ /* 0x000fd000000006ff */
[----:B------:R-:W1:Y:S02]  /*2f80*/  SYNCS.PHASECHK.TRANS64 P0, [UR5+0x120], R2 ;  /* 0x00012002ff0075a7 */ /* 0x000e640008001005 */
[----:B-1----:R-:W-:Y:S05]  /*2f90*/  @P0 BRA `(.L_x_54) ;  /* 0x0000000000080947 */ /* 0x002fea0003800000 */
[----:B------:R-:W1:Y:S02]  /*2fa0*/  SYNCS.PHASECHK.TRANS64.TRYWAIT P0, [UR5+0x120], R2 ;  /* 0x00012002ff0075a7 */ /* 0x000e640008001105 */
[----:B-1----:R-:W-:Y:S05]  /*2fb0*/  @!P0 BRA `(.L_x_55) ;  /* 0x0000006800388947 */ /* 0x002fea0003800000 */
.L_x_54:
[----:B------:R-:W-:-:S04]  /*2fc0*/  UIADD3 UR4, UPT, UPT, UR6, 0x1, URZ ;  /* 0x0000000106047890 */ /* 0x000fc8000fffe0ff */
[----:B------:R-:W-:-:S04]  /*2fd0*/  UISETP.NE.AND UP0, UPT, UR4, 0x2, UPT ;  /* 0x000000020400788c */ /* 0x000fc8000bf05270 */
[----:B------:R-:W-:Y:S02]  /*2fe0*/  USEL UR7, URZ, 0x1, UP0 ;  /* 0x00000001ff077887 */ /* 0x000fe40008000000 */
[----:B------:R-:W-:-:S04]  /*2ff0*/  USEL UR4, UR4, URZ, UP0 ;  /* 0x000000ff04047287 */ /* 0x000fc80008000000 */
[----:B------:R-:W-:Y:S01]  /*3000*/  ULEA UR4, UR4, UR37, 0x3 ;  /* 0x0000002504047291 */ /* 0x000fe2000f8e18ff */
[----:B-1----:R-:W-:-:S04]  /*3010*/  LOP3.LUT R2, R12, UR7, RZ, 0x3c, !PT ;  /* 0x000000070c027c12 */ /* 0x002fc8000f8e3cff */
[----:B------:R-:W-:-:S04]  /*3020*/  SHF.L.U32 R0, R2, 0x1f, RZ ;  /* 0x0000001f02007819 */ /* 0x000fc800000006ff */
[----:B------:R-:W1:Y:S02]  /*3030*/  SYNCS.PHASECHK.TRANS64 P0, [UR4+0x120], R0 ;  /* 0x00012000ff0075a7 */ /* 0x000e640008001004 */
[----:B-1----:R-:W-:Y:S05]  /*3040*/  @P0 EXIT ;  /* 0x000000000000094d */ /* 0x002fea0003800000 */
[----:B------:R-:W-:Y:S02]  /*3050*/  SHF.L.U32 R2, R2, 0x1f, RZ ;  /* 0x0000001f02027819 */ /* 0x000fe400000006ff */
[----:B------:R-:W-:-:S07]  /*3060*/  MOV R0, UR4 ;  /* 0x0000000400007c02 */ /* 0x000fce0008000f00 */
.L_x_56:
[----:B-1----:R1:W2:Y:S02]  /*3070*/  SYNCS.PHASECHK.TRANS64.TRYWAIT P0, [R0+URZ+0x120], R2 ;  /* 0x00012002000075a7 */ /* 0x0022a400080011ff */
[----:B--2---:R-:W-:Y:S05]  /*3080*/  @!P0 NANOSLEEP.SYNCS 0x989680 ;  /* 0x009896800000895d */ /* 0x004fea0003900000 */
[----:B------:R-:W2:Y:S02]  /*3090*/  @!P0 SYNCS.PHASECHK.TRANS64 P0, [R0+URZ+0x120], R2 ;  /* 0x00012002000085a7 */ /* 0x000ea400080010ff */
[----:B--2---:R-:W-:Y:S05]  /*30a0*/  @P0 EXIT ;  /* 0x000000000000094d */ /* 0x004fea0003800000 */
[----:B------:R-:W-:Y:S05]  /*30b0*/  BRA `(.L_x_56) ;  /* 0xfffffffc00ec7947 */ /* 0x000fea000383ffff */
.L_x_49:
[----:B------:R-:W-:-:S09]  /*30c0*/  UISETP.NE.AND UP1, UPT, UR8, URZ, UPT ;  /* 0x000000ff0800728c */ /* 0x000fd2000bf25270 */
[----:B------:R-:W-:Y:S05]  /*30d0*/  BRA.U UP1, `(.L_x_57) ;  /* 0x0000000d017c7547 */ /* 0x000fea000b800000 */
[----:B------:R-:W-:Y:S01]  /*30e0*/  UMOV UR4, 0x40 ;  /* 0x0000004000047882 */ /* 0x000fe20000000000 */
[----:B------:R-:W-:Y:S01]  /*30f0*/  NOP ;  /* 0x0000000000007918 */ /* 0x000fe20000000000 */
[----:B------:R-:W-:Y:S01]  /*3100*/  ULEA UR4, UR37, UR4, 0x18 ;  /* 0x0000000425047291 */ /* 0x000fe2000f8ec0ff */
[----:B------:R-:W-:Y:S02]  /*3110*/  UMOV UR5, 0x400 ;  /* 0x0000040000057882 */ /* 0x000fe40000000000 */
[----:B------:R-:W-:-:S06]  /*3120*/  ULEA UR37, UR37, UR5, 0x18 ;  /* 0x0000000525257291 */ /* 0x000fcc000f8ec0ff */
[----:B------:R-:W1:Y:S02]  /*3130*/  LDS.U8 R0, [UR4+0x1c] ;  /* 0x00001c04ff007984 */ /* 0x000e640008000000 */
[----:B-1----:R-:W-:-:S13]  /*3140*/  ISETP.NE.AND P0, PT, R0, RZ, PT ;  /* 0x000000ff0000720c */ /* 0x002fda0003f05270 */
[----:B------:R-:W-:Y:S05]  /*3150*/  @P0 BRA `(.L_x_58) ;  /* 0x0000000000580947 */ /* 0x000fea0003800000 */
[----:B------:R-:W-:-:S13]  /*3160*/  ELECT P0, URZ, PT ;  /* 0x0000000000ff782f */ /* 0x000fda0003800000 */
[----:B------:R-:W-:Y:S05]  /*3170*/  @!P0 BRA `(.L_x_59) ;  /* 0x0000000000608947 */ /* 0x000fea0003800000 */
[----:B------:R-:W-:Y:S01]  /*3180*/  UMOV UR5, 0x10 ;  /* 0x0000001000057882 */ /* 0x000fe20000000000 */
[----:B------:R-:W-:Y:S01]  /*3190*/  HFMA2 R0, -RZ, RZ, 0, 5.9604644775390625e-08 ;  /* 0x00000001ff007431 */ /* 0x000fe200000001ff */
[----:B------:R-:W-:-:S03]  /*31a0*/  MOV R2, 0xffff ;  /* 0x0000ffff00027802 */ /* 0x000fc60000000f00 */
[----:B------:R-:W-:Y:S04]  /*31b0*/  DEPBAR.LE SB1, 0x36 ;  /* 0x00009d800000791a */ /* 0x000fe80000000000 */
[----:B------:R-:W1:Y:S02]  /*31c0*/  UTCATOMSWS.FIND_AND_SET.ALIGN UP0, UR5, UR5 ;  /* 0x00000005000575e3 */ /* 0x000e640008000800 */
[----:B-1----:R-:W-:Y:S01]  /*31d0*/  MOV R3, UR5 ;  /* 0x0000000500037c02 */ /* 0x002fe20008000f00 */
[----:B------:R-:W-:Y:S06]  /*31e0*/  BRA.U UP0, `(.L_x_60) ;  /* 0x0000000100187547 */ /* 0x000fec000b800000 */
.L_x_61:
[----:B------:R-:W-:Y:S05]  /*31f0*/  NANOSLEEP 0x64 ;  /* 0x000000640000795d */ /* 0x000fea0003800000 */
[----:B------:R-:W-:-:S05]  /*3200*/  UMOV UR5, 0x10 ;  /* 0x0000001000057882 */ /* 0x000fca0000000000 */
[----:B------:R-:W-:Y:S04]  /*3210*/  DEPBAR.LE SB1, 0x36 ;  /* 0x00009d800000791a */ /* 0x000fe80000000000 */
[----:B------:R-:W1:Y:S02]  /*3220*/  UTCATOMSWS.FIND_AND_SET.ALIGN UP0, UR5, UR5 ;  /* 0x00000005000575e3 */ /* 0x000e640008000800 */
[----:B-1----:R-:W-:Y:S01]  /*3230*/  MOV R3, UR5 ;  /* 0x0000000500037c02 */ /* 0x002fe20008000f00 */
[----:B------:R-:W-:Y:S05]  /*3240*/  BRA.U !UP0, `(.L_x_61) ;  /* 0xfffffffd08e87547 */ /* 0x000fea000b83ffff */
.L_x_60:
[-C--:B------:R-:W-:Y:S02]  /*3250*/  SHF.L.U32 R2, R2, R3.reuse, RZ ;  /* 0x0000000302027219 */ /* 0x080fe400000006ff */
[----:B------:R-:W-:Y:S01]  /*3260*/  SHF.L.U32 R0, R0, R3, RZ ;  /* 0x0000000300007219 */ /* 0x000fe200000006ff */
[----:B------:R-:W-:Y:S02]  /*3270*/  IMAD.SHL.U32 R3, R3, 0x20, RZ ;  /* 0x0000002003037824 */ /* 0x000fe400078e00ff */
[----:B------:R1:W-:Y:S04]  /*3280*/  ATOMS.OR RZ, [UR4+0x14], R2 ;  /* 0x00001402ffff798c */ /* 0x0003e8000b000004 */
[----:B------:R1:W-:Y:S04]  /*3290*/  ATOMS.OR RZ, [UR4+0x18], R0 ;  /* 0x00001800ffff798c */ /* 0x0003e8000b000004 */
[----:B------:R1:W-:Y:S01]  /*32a0*/  STS [UR37+0x1c0], R3 ;  /* 0x0001c003ff007988 */ /* 0x0003e20008000825 */
[----:B------:R-:W-:Y:S05]  /*32b0*/  BRA `(.L_x_59) ;  /* 0x0000000000107947 */ /* 0x000fea0003800000 */
.L_x_58:
[----:B------:R-:W-:Y:S02]  /*32c0*/  MOV R0, 0xffffffff ;  /* 0xffffffff00007802 */ /* 0x000fe40000000f00 */
[----:B------:R-:W-:-:S03]  /*32d0*/  MOV R2, 0x3300 ;  /* 0x0000330000027802 */ /* 0x000fc60000000f00 */
[----:B------:R1:W-:Y:S04]  /*32e0*/  STS [UR37+0x1c0], R0 ;  /* 0x0001c000ff007988 */ /* 0x0003e80008000825 */
[----:B-1-3-5:R-:W-:Y:S05]  /*32f0*/  CALL.REL.NOINC `($__internal_1_$__cuda_sm10x_tcgen05_guardrail_trap_phase_invalid_during_alloc) ;  /* 0x0000006c00807944 */ /* 0x02afea0003c00000 */
.L_x_59:
[----:B------:R-:W-:Y:S05]  /*3300*/  WARPSYNC.ALL ;  /* 0x0000000000007948 */ /* 0x000fea0003800000 */
[----:B------:R-:W2:Y:S01]  /*3310*/  S2UR UR6, SR_CgaCtaId ;  /* 0x00000000000679c3 */ /* 0x000ea20000008800 */
[----:B------:R-:W-:Y:S01]  /*3320*/  UMOV UR4, 0x400 ;  /* 0x0000040000047882 */ /* 0x000fe20000000000 */
[----:B------:R-:W-:-:S06]  /*3330*/  NOP ;  /* 0x0000000000007918 */ /* 0x000fcc0000000000 */
[----:B------:R-:W-:Y:S06]  /*3340*/  BAR.ARV 0x6, 0xa0 ;  /* 0x0182800000007b1d */ /* 0x000fec0000002000 */
[----:B------:R-:W4:Y:S01]  /*3350*/  LDCU UR7, c[0x0][0x38c] ;  /* 0x00007180ff0777ac */ /* 0x000f220008000800 */
[----:B------:R-:W-:Y:S01]  /*3360*/  IMAD.MOV.U32 R11, RZ, RZ, 0x1 ;  /* 0x00000001ff0b7424 */ /* 0x000fe200078e00ff */
[----:B------:R-:W-:Y:S01]  /*3370*/  CS2R R8, SRZ ;  /* 0x0000000000087805 */ /* 0x000fe2000001ff00 */
[----:B------:R-:W-:Y:S01]  /*3380*/  IMAD.MOV.U32 R10, RZ, RZ, RZ ;  /* 0x000000ffff0a7224 */ /* 0x000fe200078e00ff */
[----:B------:R-:W-:Y:S01]  /*3390*/  UMOV UR18, URZ ;  /* 0x000000ff00127c82 */ /* 0x000fe20008000000 */
[----:B------:R-:W-:Y:S01]  /*33a0*/  UMOV UR17, URZ ;  /* 0x000000ff00117c82 */ /* 0x000fe20008000000 */
[----:B------:R-:W-:Y:S01]  /*33b0*/  UMOV UR22, 0x0 ;  /* 0x0000000000167882 */ /* 0x000fe20000000000 */
[----:B------:R-:W-:Y:S01]  /*33c0*/  UMOV UR23, 0x8208490 ;  /* 0x0820849000177882 */ /* 0x000fe20000000000 */
[----:B------:R-:W-:Y:S01]  /*33d0*/  UMOV UR20, 0x0 ;  /* 0x0000000000147882 */ /* 0x000fe20000000000 */
[----:B------:R-:W-:Y:S01]  /*33e0*/  UMOV UR21, 0x8208490 ;  /* 0x0820849000157882 */ /* 0x000fe20000000000 */
[----:B--2---:R-:W-:Y:S01]  /*33f0*/  ULEA UR6, UR6, UR4, 0x18 ;  /* 0x0000000406067291 */ /* 0x004fe2000f8ec0ff */
[----:B------:R-:W2:Y:S03]  /*3400*/  LDCU UR4, c[0x0][0x38c] ;  /* 0x00007180ff0477ac */ /* 0x000ea60008000800 */
[----:B------:R-:W-:-:S02]  /*3410*/  UIADD3 UR11, UPT, UPT, UR6, 0x8400, URZ ;  /* 0x00008400060b7890 */ /* 0x000fc4000fffe0ff */
[----:B----4-:R-:W-:-:S03]  /*3420*/  UIADD3 UR7, UPT, UPT, UR7, 0x1f, URZ ;  /* 0x0000001f07077890 */ /* 0x010fc6000fffe0ff */
[----:B-1----:R-:W1:Y:S01]  /*3430*/  LDS R0, [UR6+0x1c0] ;  /* 0x0001c006ff007984 */ /* 0x002e620008000800 */
[----:B------:R-:W-:Y:S02]  /*3440*/  UIADD3 UR12, UPT, UPT, UR6, 0x20400, URZ ;  /* 0x00020400060c7890 */ /* 0x000fe4000fffe0ff */
[----:B------:R-:W-:Y:S02]  /*3450*/  USHF.R.S32.HI UR5, URZ, 0x1f, UR7 ;  /* 0x0000001fff057899 */ /* 0x000fe40008011407 */
[----:B------:R-:W-:Y:S02]  /*3460*/  USHF.R.U32.HI UR11, URZ, 0x4, UR11 ;  /* 0x00000004ff0b7899 */ /* 0x000fe4000801160b */
[----:B------:R-:W-:Y:S02]  /*3470*/  ULEA.HI UR5, UR5, UR7, URZ, 0x5 ;  /* 0x0000000705057291 */ /* 0x000fe4000f8f28ff */
[----:B------:R-:W-:Y:S02]  /*3480*/  USHF.R.U32.HI UR12, URZ, 0x4, UR12 ;  /* 0x00000004ff0c7899 */ /* 0x000fe4000801160c */
[----:B------:R-:W-:-:S02]  /*3490*/  USHF.R.S32.HI UR5, URZ, 0x5, UR5 ;  /* 0x00000005ff057899 */ /* 0x000fc40008011405 */
[----:B------:R-:W-:Y:S02]  /*34a0*/  ULOP3.LUT UR11, UR11, 0x3fff, URZ, 0xc0, !UPT ;  /* 0x00003fff0b0b7892 */ /* 0x000fe4000f8ec0ff */
[----:B------:R-:W-:Y:S02]  /*34b0*/  UISETP.LT.AND UP0, UPT, UR5, 0x1, UPT ;  /* 0x000000010500788c */ /* 0x000fe4000bf01270 */
[----:B------:R-:W-:Y:S02]  /*34c0*/  ULOP3.LUT UR12, UR12, 0x3fff, URZ, 0xc0, !UPT ;  /* 0x00003fff0c0c7892 */ /* 0x000fe4000f8ec0ff */
[----:B------:R-:W-:Y:S02]  /*34d0*/  USEL UR10, UR5, 0x1, !UP0 ;  /* 0x00000001050a7887 */ /* 0x000fe4000c000000 */
[----:B------:R-:W-:Y:S02]  /*34e0*/  ULOP3.LUT UR11, UR11, 0x1000000, URZ, 0xfc, !UPT ;  /* 0x010000000b0b7892 */ /* 0x000fe4000f8efcff */
[----:B------:R-:W-:-:S02]  /*34f0*/  ULOP3.LUT UR12, UR12, 0x10000, URZ, 0xfc, !UPT ;  /* 0x000100000c0c7892 */ /* 0x000fc4000f8efcff */
[----:B------:R-:W-:Y:S02]  /*3500*/  UIADD3 UR10, UPT, UPT, -UR10, URZ, URZ ;  /* 0x000000ff0a0a7290 */ /* 0x000fe4000fffe1ff */
[----:B--2---:R-:W-:Y:S01]  /*3510*/  UISETP.GE.AND UP3, UPT, UR4, 0x1, UPT ;  /* 0x000000010400788c */ /* 0x004fe2000bf66270 */
[----:B-1----:R-:W-:-:S15]  /*3520*/  R2UR UR19, R0 ;  /* 0x00000000001372ca */ /* 0x002fde00000e0000 */
.L_x_68:
[----:B------:R-:W-:Y:S02]  /*3530*/  LEA R0, R10, UR6, 0x3 ;  /* 0x000000060a007c11 */ /* 0x000fe4000f8e18ff */
[----:B------:R-:W-:Y:S02]  /*3540*/  SHF.L.U32 R2, R9, 0x1f, RZ ;  /* 0x0000001f09027819 */ /* 0x000fe400000006ff */
[----:B------:R-:W-:Y:S01]  /*3550*/  PLOP3.LUT P0, PT, PT, PT, UP3, 0x80, 0x8 ;  /* 0x000000000008781c */ /* 0x000fe20003f0f038 */
[----:B------:R-:W-:Y:S01]  /*3560*/  VIADD R3, R0, 0x120 ;  /* 0x0000012000037836 */ /* 0x000fe20000000000 */
[----:B-1----:R-:W1:Y:S02]  /*3570*/  SYNCS.PHASECHK.TRANS64.TRYWAIT P1, [R0+URZ+0x110], R2 ;  /* 0x00011002000075a7 */ /* 0x002e6400080211ff */
[----:B-1--4-:R-:W-:Y:S09]  /*3580*/  @!P1 BRA `(.L_x_62) ;  /* 0x0000006000dc9947 */ /* 0x012ff20003800000 */
.L_x_171:
[----:B------:R-:W-:Y:S01]  /*3590*/  LEA R4, R10, UR6, 0x4 ;  /* 0x000000060a047c11 */ /* 0x000fe2000f8e20ff */
[----:B------:R-:W-:Y:S01]  /*35a0*/  @UP3 ULEA UR4, UR17, UR6, 0x3 ;  /* 0x0000000611043291 */ /* 0x000fe2000f8e18ff */
[----:B------:R-:W-:Y:S01]  /*35b0*/  PLOP3.LUT P2, PT, PT, PT, PT, 0x80, 0x8 ;  /* 0x000000000008781c */ /* 0x000fe20003f4f070 */
[----:B------:R-:W-:Y:S01]  /*35c0*/  ULEA UR8, UR18, UR6, 0x3 ;  /* 0x0000000612087291 */ /* 0x000fe2000f8e18ff */
[----:B------:R-:W-:Y:S01]  /*35d0*/  PRMT R3, RZ, 0x654, R3 ;  /* 0x00000654ff037816 */ /* 0x000fe20000000003 */
[----:B------:R-:W-:Y:S01]  /*35e0*/  ULEA UR9, UR18, UR19, 0x7 ;  /* 0x0000001312097291 */ /* 0x000fe2000f8e38ff */
[----:B------:R-:W2:Y:S01]  /*35f0*/  LDS.128 R4, [R4+0x1a0] ;  /* 0x0001a00004047984 */ /* 0x000ea20000000c00 */
[----:B-1----:R-:W-:Y:S02]  /*3600*/  @P0 SHF.L.U32 R2, R8, 0x1f, RZ ;  /* 0x0000001f08020819 */ /* 0x002fe400000006ff */
[----:B------:R-:W-:Y:S01]  /*3610*/  SHF.L.U32 R0, R11, 0x1f, RZ ;  /* 0x0000001f0b007819 */ /* 0x000fe200000006ff */
[----:B------:R-:W-:Y:S01]  /*3620*/  @!PT LDS RZ, [RZ] ;  /* 0x00000000fffff984 */ /* 0x000fe20000000800 */
[----:B------:R-:W-:Y:S01]  /*3630*/  @!PT LDS RZ, [RZ] ;  /* 0x00000000fffff984 */ /* 0x000fe20000000800 */
[----:B------:R-:W-:Y:S01]  /*3640*/  @!PT LDS RZ, [RZ] ;  /* 0x00000000fffff984 */ /* 0x000fe20000000800 */
[----:B------:R-:W-:Y:S01]  /*3650*/  @!PT LDS RZ, [RZ] ;  /* 0x00000000fffff984 */ /* 0x000fe20000000800 */
[----:B------:R1:W-:Y:S06]  /*3660*/  MEMBAR.ALL.CTA ;  /* 0x0000000000007992 */ /* 0x0003ec0000008000 */
[----:B-1----:R-:W1:Y:S02]  /*3670*/  FENCE.VIEW.ASYNC.S ;  /* 0x00000000000073c6 */ /* 0x002e640000000000 */
[----:B-1----:R1:W-:Y:S01]  /*3680*/  SYNCS.ARRIVE.TRANS64.RED.A1T0 RZ, [R3+URZ], RZ ;  /* 0x000000ff03ff79a7 */ /* 0x0023e200081004ff */
[----:B------:R1:W4:Y:S01]  /*3690*/  @P0 SYNCS.PHASECHK.TRANS64.TRYWAIT P2, [UR4], R2 ;  /* 0x00000002ff0005a7 */ /* 0x0003220008041104 */
[----:B--2---:R-:W-:Y:S01]  /*36a0*/  LOP3.LUT P1, RZ, R6, 0x1, RZ, 0xc0, !PT ;  /* 0x0000000106ff7812 */ /* 0x004fe2000782c0ff */
[----:B------:R-:W2:Y:S02]  /*36b0*/  SYNCS.PHASECHK.TRANS64.TRYWAIT P0, [UR8+0x150], R0 ;  /* 0x00015000ff0075a7 */ /* 0x000ea40008001108 */
[----:B-12-4-:R-:W-:Y:S10]  /*36c0*/  @!P0 BRA `(.L_x_63) ;  /* 0x0000006000a08947 */ /* 0x016ff40003800000 */
.L_x_173:
[----:B------:R-:W-:Y:S01]  /*36d0*/  IADD3 R10, PT, PT, R10, 0x1, RZ ;  /* 0x000000010a0a7810 */ /* 0x000fe20007ffe0ff */
[----:B------:R-:W-:Y:S06]  /*36e0*/  BRA.U !UP3, `(.L_x_64) ;  /* 0x000000010b987547 */ /* 0x000fec000b800000 */
[----:B------:R-:W-:Y:S01]  /*36f0*/  UPLOP3.LUT UP4, UPT, UPT, UPT, UPT, 0x40, 0x4 ;  /* 0x000000000004789c */ /* 0x000fe20003f8e870 */
[----:B------:R-:W-:Y:S01]  /*3700*/  UMOV UR16, UR10 ;  /* 0x0000000a00107c82 */ /* 0x000fe20008000000 */
[----:B------:R-:W-:Y:S01]  /*3710*/  UMOV UR15, UR5 ;  /* 0x00000005000f7c82 */ /* 0x000fe20008000000 */
[----:B------:R-:W-:-:S08]  /*3720*/  UMOV UR14, UR17 ;  /* 0x00000011000e7c82 */ /* 0x000fd00008000000 */
.L_x_67:
[----:B------:R-:W-:Y:S02]  /*3730*/  UIADD3 UR16, UPT, UPT, UR16, 0x1, URZ ;  /* 0x0000000110107890 */ /* 0x000fe4000fffe0ff */
[----:B--2---:R-:W-:Y:S02]  /*3740*/  ULEA UR7, UR14, UR6, 0x3 ;  /* 0x000000060e077291 */ /* 0x004fe4000f8e18ff */
[----:B------:R-:W-:Y:S01]  /*3750*/  UISETP.NE.AND UP0, UPT, UR16, URZ, UPT ;  /* 0x000000ff1000728c */ /* 0x000fe2000bf05270 */
[----:B----4-:R-:W-:Y:S10]  /*3760*/  @P2 BRA `(.L_x_65) ;  /* 0x00000000000c2947 */ /* 0x010ff40003800000 */
[----:B-1----:R-:W-:Y:S04]  /*3770*/  SHF.L.U32 R2, R8, 0x1f, RZ ;  /* 0x0000001f08027819 */ /* 0x002fe800000006ff */
[----:B------:R-:W1:Y:S02]  /*3780*/  SYNCS.PHASECHK.TRANS64.TRYWAIT P0, [UR7], R2 ;  /* 0x00000002ff0075a7 */ /* 0x000e640008001107 */
[----:B-1----:R-:W-:Y:S05]  /*3790*/  @!P0 BRA `(.L_x_66) ;  /* 0x0000006000848947 */ /* 0x002fea0003800000 */
.L_x_65:
[----:B------:R-:W-:Y:S01]  /*37a0*/  UISETP.NE.AND UP1, UPT, UR15, 0x1, UPT ;  /* 0x000000010f00788c */ /* 0x000fe2000bf25270 */
[----:B------:R-:W-:Y:S01]  /*37b0*/  PLOP3.LUT P2, PT, PT, PT, PT, 0x80, 0x8 ;  /* 0x000000000008781c */ /* 0x000fe20003f4f070 */
[----:B------:R-:W-:Y:S02]  /*37c0*/  UIADD3 UR17, UPT, UPT, UR14, 0x1, URZ ;  /* 0x000000010e117890 */ /* 0x000fe4000fffe0ff */
[----:B------:R-:W-:Y:S02]  /*37d0*/  ULEA UR24, UR14, UR12, 0x9 ;  /* 0x0000000c0e187291 */ /* 0x000fe4000f8e48ff */
[----:B------:R-:W-:Y:S01]  /*37e0*/  UISETP.NE.AND UP2, UPT, UR17, 0xc, UPT ;  /* 0x0000000c1100788c */ /* 0x000fe2000bf45270 */
[----:B------:R-:W-:Y:S01]  /*37f0*/  PLOP3.LUT P0, PT, PT, PT, UP1, 0x80, 0x8 ;  /* 0x000000000008781c */ /* 0x000fe20003f0f018 */
[----:B------:R-:W-:Y:S02]  /*3800*/  ULEA UR26, UR14, UR11, 0x9 ;  /* 0x0000000b0e1a7291 */ /* 0x000fe4000f8e48ff */
[----:B------:R-:W-:Y:S02]  /*3810*/  USEL UR13, URZ, 0x1, UP2 ;  /* 0x00000001ff0d7887 */ /* 0x000fe40009000000 */
[----:B------:R-:W-:Y:S02]  /*3820*/  USEL UR17, UR17, URZ, UP2 ;  /* 0x000000ff11117287 */ /* 0x000fe40009000000 */
[----:B------:R-:W-:Y:S02]  /*3830*/  UIADD3 UR30, UPT, UPT, UR24, 0x2, URZ ;  /* 0x00000002181e7890 */ /* 0x000fe4000fffe0ff */
[----:B------:R-:W-:Y:S01]  /*3840*/  @UP1 ULEA UR4, UR17, UR6, 0x3 ;  /* 0x0000000611041291 */ /* 0x000fe2000f8e18ff */
[----:B------:R-:W-:Y:S01]  /*3850*/  LOP3.LUT R8, R8, UR13, RZ, 0x3c, !PT ;  /* 0x0000000d08087c12 */ /* 0x000fe2000f8e3cff */
[----:B------:R-:W-:Y:S02]  /*3860*/  UIADD3 UR28, UPT, UPT, UR26, 0x80, URZ ;  /* 0x000000801a1c7890 */ /* 0x000fe4000fffe0ff */
[----:B------:R-:W-:Y:S01]  /*3870*/  UIADD3 UR7, UPT, UPT, UR7, 0x60, URZ ;  /* 0x0000006007077890 */ /* 0x000fe2000fffe0ff */
[----:B-1----:R-:W-:Y:S01]  /*3880*/  @P0 SHF.L.U32 R0, R8, 0x1f, RZ ;  /* 0x0000001f08000819 */ /* 0x002fe200000006ff */
[----:B------:R-:W-:Y:S01]  /*3890*/  UMOV UR25, 0x80004020 ;  /* 0x8000402000197882 */ /* 0x000fe20000000000 */
[----:B------:R-:W-:Y:S01]  /*38a0*/  UMOV UR27, 0x40004040 ;  /* 0x40004040001b7882 */ /* 0x000fe20000000000 */
[----:B------:R-:W-:Y:S01]  /*38b0*/  UMOV UR31, 0x80004020 ;  /* 0x80004020001f7882 */ /* 0x000fe20000000000 */
[----:B------:R2:W4:Y:S01]  /*38c0*/  @P0 SYNCS.PHASECHK.TRANS64.TRYWAIT P2, [UR4], R0 ;  /* 0x00000000ff0005a7 */ /* 0x0005220008041104 */
[----:B------:R-:W-:Y:S01]  /*38d0*/  UIADD3 UR15, UPT, UPT, UR15, -0x1, URZ ;  /* 0xffffffff0f0f7890 */ /* 0x000fe2000fffe0ff */
[----:B------:R2:W-:Y:S01]  /*38e0*/  UTCHMMA gdesc[UR26], gdesc[UR24], tmem[UR9], tmem[UR22], idesc[UR23], UP4 ;  /* 0x00ff16181a0075ea */ /* 0x0005e2000a000009 */
[----:B------:R-:W-:Y:S01]  /*38f0*/  UPLOP3.LUT UP4, UPT, UPT, UPT, UPT, 0x80, 0x8 ;  /* 0x000000000008789c */ /* 0x000fe20003f8f070 */
[----:B------:R-:W-:Y:S01]  /*3900*/  UMOV UR29, 0x40004040 ;  /* 0x40004040001d7882 */ /* 0x000fe20000000000 */
[----:B------:R-:W-:Y:S01]  /*3910*/  UMOV UR14, UR17 ;  /* 0x00000011000e7c82 */ /* 0x000fe20008000000 */
[----:B------:R2:W-:Y:S01]  /*3920*/  UTCHMMA gdesc[UR28], gdesc[UR30], tmem[UR9], tmem[UR20], idesc[UR21], UPT ;  /* 0x00ff141e1c0075ea */ /* 0x0005e2000b800009 */
[----:B------:R2:W-:Y:S01]  /*3930*/  UTCBAR [UR7], URZ ;  /* 0x000000ff070073e9 */ /* 0x0005e200080000ff */
[----:B------:R-:W-:Y:S06]  /*3940*/  BRA.U UP0, `(.L_x_67) ;  /* 0xfffffffd00787547 */ /* 0x000fec000b83ffff */
.L_x_64:
[----:B------:R-:W-:Y:S01]  /*3950*/  UIADD3 UR18, UPT, UPT, UR18, 0x1, URZ ;  /* 0x0000000112127890 */ /* 0x000fe2000fffe0ff */
[C---:B------:R-:W-:Y:S01]  /*3960*/  ISETP.NE.AND P0, PT, R10.reuse, 0x2, PT ;  /* 0x000000020a00780c */ /* 0x040fe20003f05270 */
[----:B------:R-:W-:Y:S02]  /*3970*/  UIADD3 UR8, UPT, UPT, UR8, 0x130, URZ ;  /* 0x0000013008087890 */ /* 0x000fe4000fffe0ff */
[----:B------:R-:W-:Y:S01]  /*3980*/  UISETP.NE.AND UP0, UPT, UR18, 0x4, UPT ;  /* 0x000000041200788c */ /* 0x000fe2000bf05270 */
[----:B-12---:R-:W-:Y:S02]  /*3990*/  SEL R0, RZ, 0x1, P0 ;  /* 0x00000001ff007807 */ /* 0x006fe40000000000 */
[----:B------:R-:W-:Y:S01]  /*39a0*/  SEL R10, R10, RZ, P0 ;  /* 0x000000ff0a0a7207 */ /* 0x000fe20000000000 */
[----:B------:R-:W-:Y:S01]  /*39b0*/  USEL UR4, URZ, 0x1, UP0 ;  /* 0x00000001ff047887 */ /* 0x000fe20008000000 */
[----:B------:R-:W-:Y:S01]  /*39c0*/  LOP3.LUT R9, R9, R0, RZ, 0x3c, !PT ;  /* 0x0000000009097212 */ /* 0x000fe200078e3cff */
[----:B------:R-:W-:Y:S01]  /*39d0*/  USEL UR18, UR18, URZ, UP0 ;  /* 0x000000ff12127287 */ /* 0x000fe20008000000 */
[----:B------:R1:W-:Y:S03]  /*39e0*/  UTCBAR [UR8], URZ ;  /* 0x000000ff080073e9 */ /* 0x0003e600080000ff */
[----:B------:R-:W-:Y:S01]  /*39f0*/  LOP3.LUT R11, R11, UR4, RZ, 0x3c, !PT ;  /* 0x000000040b0b7c12 */ /* 0x000fe2000f8e3cff */
[----:B------:R-:W-:Y:S07]  /*3a00*/  @P1 BRA `(.L_x_68) ;  /* 0xfffffff800c81947 */ /* 0x000fee000383ffff */
[----:B------:R-:W2:Y:S01]  /*3a10*/  S2UR UR4, SR_CgaCtaId ;  /* 0x00000000000479c3 */ /* 0x000ea20000008800 */
[----:B------:R-:W-:Y:S01]  /*3a20*/  ELECT P0, URZ, PT ;  /* 0x0000000000ff782f */ /* 0x000fe20003800000 */
[----:B------:R-:W-:Y:S01]  /*3a30*/  IMAD.MOV.U32 R0, RZ, RZ, 0x1 ;  /* 0x00000001ff007424 */ /* 0x000fe200078e00ff */
[----:B------:R-:W-:Y:S01]  /*3a40*/  UIADD3 UR6, UPT, UPT, UR6, 0x150, URZ ;  /* 0x0000015006067890 */ /* 0x000fe2000fffe0ff */
[----:B------:R-:W-:Y:S01]  /*3a50*/  SHF.L.U32 R2, R11, 0x1f, RZ ;  /* 0x0000001f0b027819 */ /* 0x000fe200000006ff */
[----:B------:R-:W-:-:S03]  /*3a60*/  UMOV UR5, 0x40 ;  /* 0x0000004000057882 */ /* 0x000fc60000000000 */
[----:B------:R-:W-:Y:S01]  /*3a70*/  UVIRTCOUNT.DEALLOC.SMPOOL 0x80 ;  /* 0x000000800000784c */ /* 0x000fe20000000000 */
[----:B--2---:R-:W-:Y:S02]  /*3a80*/  ULEA UR4, UR4, UR5, 0x18 ;  /* 0x0000000504047291 */ /* 0x004fe4000f8ec0ff */
[----:B------:R-:W-:-:S07]  /*3a90*/  ULEA UR5, UR18, UR6, 0x3 ;  /* 0x0000000612057291 */ /* 0x000fce000f8e18ff */
[----:B------:R2:W-:Y:S02]  /*3aa0*/  @P0 STS.U8 [UR4+0x1c], R0 ;  /* 0x00001c00ff000988 */ /* 0x0005e40008000004 */
[----:B------:R-:W3:Y:S02]  /*3ab0*/  SYNCS.PHASECHK.TRANS64.TRYWAIT P0, [UR5], R2 ;  /* 0x00000002ff0075a7 */ /* 0x000ee40008001105 */
[----:B--23--:R-:W-:Y:S05]  /*3ac0*/  @!P0 BRA `(.L_x_69) ;  /* 0x0000005c00d08947 */ /* 0x00cfea0003800000 */
.L_x_176:
[----:B------:R-:W-:-:S04]  /*3ad0*/  UIADD3 UR7, UPT, UPT, UR18, 0x1, URZ ;  /* 0x0000000112077890 */ /* 0x000fc8000fffe0ff */
[----:B------:R-:W-:-:S04]  /*3ae0*/  UISETP.NE.AND UP0, UPT, UR7, 0x4, UPT ;  /* 0x000000040700788c */ /* 0x000fc8000bf05270 */
[----:B-1----:R-:W-:Y:S02]  /*3af0*/  USEL UR8, URZ, 0x1, UP0 ;  /* 0x00000001ff087887 */ /* 0x002fe40008000000 */
[----:B------:R-:W-:-:S04]  /*3b00*/  USEL UR7, UR7, URZ, UP0 ;  /* 0x000000ff07077287 */ /* 0x000fc80008000000 */
[----:B------:R-:W-:Y:S01]  /*3b10*/  ULEA UR5, UR7, UR6, 0x3 ;  /* 0x0000000607057291 */ /* 0x000fe2000f8e18ff */
[----:B--2---:R-:W-:-:S04]  /*3b20*/  LOP3.LUT R2, R11, UR8, RZ, 0x3c, !PT ;  /* 0x000000080b027c12 */ /* 0x004fc8000f8e3cff */
[----:B------:R-:W-:-:S04]  /*3b30*/  SHF.L.U32 R3, R2, 0x1f, RZ ;  /* 0x0000001f02037819 */ /* 0x000fc800000006ff */
[----:B------:R-:W1:Y:S02]  /*3b40*/  SYNCS.PHASECHK.TRANS64.TRYWAIT P0, [UR5], R3 ;  /* 0x00000003ff0075a7 */ /* 0x000e640008001105 */
[----:B-1----:R-:W-:Y:S05]  /*3b50*/  @!P0 BRA `(.L_x_70) ;  /* 0x0000005c00c48947 */ /* 0x002fea0003800000 */
.L_x_178:
        /* <DEDUP_REMOVED lines=9> */
.L_x_180:
[----:B------:R-:W-:-:S04]  /*3bf0*/  UIADD3 UR7, UPT, UPT, UR7, 0x1, URZ ;  /* 0x0000000107077890 */ /* 0x000fc8000fffe0ff */
[----:B------:R-:W-:-:S04]  /*3c00*/  UISETP.NE.AND UP0, UPT, UR7, 0x4, UPT ;  /* 0x000000040700788c */ /* 0x000fc8000bf05270 */
[----:B------:R-:W-:Y:S02]  /*3c10*/  USEL UR5, URZ, 0x1, UP0 ;  /* 0x00000001ff057887 */ /* 0x000fe40008000000 */
[----:B------:R-:W-:-:S04]  /*3c20*/  USEL UR7, UR7, URZ, UP0 ;  /* 0x000000ff07077287 */ /* 0x000fc80008000000 */
[----:B------:R-:W-:Y:S01]  /*3c30*/  ULEA UR7, UR7, UR6, 0x3 ;  /* 0x0000000607077291 */ /* 0x000fe2000f8e18ff */
[----:B------:R-:W-:-:S04]  /*3c40*/  LOP3.LUT R2, R2, UR5, RZ, 0x3c, !PT ;  /* 0x0000000502027c12 */ /* 0x000fc8000f8e3cff */
[----:B------:R-:W-:-:S04]  /*3c50*/  SHF.L.U32 R2, R2, 0x1f, RZ ;  /* 0x0000001f02027819 */ /* 0x000fc800000006ff */
[----:B------:R-:W2:Y:S02]  /*3c60*/  SYNCS.PHASECHK.TRANS64.TRYWAIT P0, [UR7], R2 ;  /* 0x00000002ff0075a7 */ /* 0x000ea40008001107 */
[----:B--2---:R-:W-:Y:S05]  /*3c70*/  @!P0 BRA `(.L_x_72) ;  /* 0x0000005c00ac8947 */ /* 0x004fea0003800000 */
.L_x_182:
[----:B------:R-:W-:Y:S01]  /*3c80*/  NOP ;  /* 0x0000000000007918 */ /* 0x000fe20000000000 */
[----:B-1----:R-:W1:Y:S01]  /*3c90*/  LDS R0, [UR4+0x14] ;  /* 0x00001404ff007984 */ /* 0x002e620008000800 */
[----:B------:R-:W-:Y:S01]  /*3ca0*/  ULOP3.LUT UR6, UR19, 0xffff, URZ, 0xc0, !UPT ;  /* 0x0000ffff13067892 */ /* 0x000fe2000f8ec0ff */
[----:B------:R-:W-:Y:S01]  /*3cb0*/  UMOV UR8, 0xffff ;  /* 0x0000ffff00087882 */ /* 0x000fe20000000000 */
[----:B------:R-:W-:Y:S02]  /*3cc0*/  UMOV UR5, 0x1 ;  /* 0x0000000100057882 */ /* 0x000fe40000000000 */
[----:B------:R-:W-:-:S04]  /*3cd0*/  USHF.R.U32.HI UR6, URZ, 0x5, UR6 ;  /* 0x00000005ff067899 */ /* 0x000fc80008011606 */
[----:B------:R-:W-:Y:S02]  /*3ce0*/  USHF.L.U32 UR8, UR8, UR6, URZ ;  /* 0x0000000608087299 */ /* 0x000fe400080006ff */
[----:B------:R-:W-:-:S04]  /*3cf0*/  USHF.L.U32 UR5, UR5, UR6, URZ ;  /* 0x0000000605057299 */ /* 0x000fc800080006ff */
[----:B-1----:R-:W-:-:S04]  /*3d00*/  LOP3.LUT R0, R0, UR8, RZ, 0xc0, !PT ;  /* 0x0000000800007c12 */ /* 0x002fc8000f8ec0ff */
[----:B------:R-:W-:-:S13]  /*3d10*/  ISETP.NE.AND P0, PT, R0, UR8, PT ;  /* 0x0000000800007c0c */ /* 0x000fda000bf05270 */
[----:B------:R-:W-:Y:S05]  /*3d20*/  @P0 BRA `(.L_x_73) ;  /* 0x0000000000580947 */ /* 0x000fea0003800000 */
[----:B------:R-:W1:Y:S02]  /*3d30*/  LDS R0, [UR4+0x18] ;  /* 0x00001804ff007984 */ /* 0x000e640008000800 */
[----:B-1----:R-:W-:-:S04]  /*3d40*/  LOP3.LUT R0, R0, UR5, RZ, 0xc0, !PT ;  /* 0x0000000500007c12 */ /* 0x002fc8000f8ec0ff */
[----:B------:R-:W-:-:S13]  /*3d50*/  ISETP.NE.AND P0, PT, R0, UR5, PT ;  /* 0x0000000500007c0c */ /* 0x000fda000bf05270 */
[----:B------:R-:W-:Y:S05]  /*3d60*/  @P0 BRA `(.L_x_74) ;  /* 0x00000000003c0947 */ /* 0x000fea0003800000 */
[----:B------:R-:W1:Y:S01]  /*3d70*/  S2R R2, SR_LANEID ;  /* 0x0000000000027919 */ /* 0x000e620000000000 */
[----:B------:R-:W-:Y:S01]  /*3d80*/  ULOP3.LUT UR8, URZ, UR8, URZ, 0x33, !UPT ;  /* 0x00000008ff087292 */ /* 0x000fe2000f8e33ff */
[----:B------:R-:W-:Y:S02]  /*3d90*/  VOTEU.ANY UR7, UPT, PT ;  /* 0x0000000000077886 */ /* 0x000fe400038e0100 */
[----:B------:R-:W-:-:S03]  /*3da0*/  UFLO.U32 UR7, UR7 ;  /* 0x00000007000772bd */ /* 0x000fc600080e0000 */
[----:B------:R-:W-:-:S04]  /*3db0*/  IMAD.U32 R0, RZ, RZ, UR8 ;  /* 0x00000008ff007e24 */ /* 0x000fc8000f8e00ff */
[----:B------:R2:W3:Y:S02]  /*3dc0*/  REDUX UR6, R0 ;  /* 0x00000000000673c4 */ /* 0x0004e40000000000 */
[----:B------:R1:W-:Y:S02]  /*3dd0*/  UTCATOMSWS.AND URZ, UR8 ;  /* 0x0000000800ff79e3 */ /* 0x0003e40008000000 */
[----:B-1----:R-:W-:Y:S02]  /*3de0*/  ISETP.EQ.U32.AND P0, PT, R2, UR7, PT ;  /* 0x0000000702007c0c */ /* 0x002fe4000bf02070 */
[----:B--2---:R-:W-:Y:S02]  /*3df0*/  LOP3.LUT R0, RZ, UR5, RZ, 0x33, !PT ;  /* 0x00000005ff007c12 */ /* 0x004fe4000f8e33ff */
[----:B---3--:R-:W-:Y:S02]  /*3e00*/  MOV R2, UR6 ;  /* 0x0000000600027c02 */ /* 0x008fe40008000f00 */
[----:B------:R-:W1:Y:S07]  /*3e10*/  REDUX UR5, R0 ;  /* 0x00000000000573c4 */ /* 0x000e6e0000000000 */
[----:B------:R2:W-:Y:S01]  /*3e20*/  @P0 ATOMS.AND RZ, [UR4+0x14], R2 ;  /* 0x00001402ffff098c */ /* 0x0005e2000a800004 */
[----:B-1----:R-:W-:-:S05]  /*3e30*/  IMAD.U32 R0, RZ, RZ, UR5 ;  /* 0x00000005ff007e24 */ /* 0x002fca000f8e00ff */
[----:B------:R2:W-:Y:S01]  /*3e40*/  @P0 ATOMS.AND RZ, [UR4+0x18], R0 ;  /* 0x00001800ffff098c */ /* 0x0005e2000a800004 */
[----:B------:R-:W-:Y:S05]  /*3e50*/  BRA `(.L_x_75) ;  /* 0x0000000000147947 */ /* 0x000fea0003800000 */
.L_x_74:
[----:B------:R-:W-:Y:S02]  /*3e60*/  MOV R2, 0x3e80 ;  /* 0x00003e8000027802 */ /* 0x000fe40000000f00 */
[----:B----45:R-:W-:Y:S05]  /*3e70*/  CALL.REL.NOINC `($__internal_0_$__cuda_sm10x_tcgen05_guardrail_trap_col_being_dealloced_not_returned_by_alloc) ;  /* 0x0000006000947944 */ /* 0x030fea0003c00000 */
[----:B------:R-:W-:Y:S05]  /*3e80*/  BRA `(.L_x_75) ;  /* 0x0000000000087947 */ /* 0x000fea0003800000 */
.L_x_73:
[----:B------:R-:W-:Y:S02]  /*3e90*/  MOV R2, 0x3eb0 ;  /* 0x00003eb000027802 */ /* 0x000fe40000000f00 */
[----:B----45:R-:W-:Y:S05]  /*3ea0*/  CALL.REL.NOINC `($__internal_2_$__cuda_sm10x_tcgen05_guardrail_trap_unallocated_columns_being_dealloced) ;  /* 0x0000006000a07944 */ /* 0x030fea0003c00000 */
.L_x_75:
[----:B------:R-:W-:Y:S01]  /*3eb0*/  NOP ;  /* 0x0000000000007918 */ /* 0x000fe20000000000 */
[----:B------:R-:W-:Y:S05]  /*3ec0*/  EXIT ;  /* 0x000000000000794d */ /* 0x000fea0003800000 */
.L_x_57:
[----:B------:R-:W-:-:S09]  /*3ed0*/  UISETP.NE.OR UP2, UPT, UR8, 0x3, !UP2 ;  /* 0x000000030800788c */ /* 0x000fd2000d745670 */
[----:B------:R-:W-:Y:S05]  /*3ee0*/  BRA.U UP2, `(.L_x_76) ;  /* 0x0000001102087547 */ /* 0x000fea000b800000 */
[----:B------:R-:W1:Y:S01]  /*3ef0*/  LDC R0, c[0x0][0xb30] ;  /* 0x0002cc00ff007b82 */ /* 0x000e620000000800 */
[----:B------:R-:W2:Y:S01]  /*3f00*/  LDCU.64 UR8, c[0x0][0x888] ;  /* 0x00011100ff0877ac */ /* 0x000ea20008000a00 */
[----:B------:R-:W-:Y:S02]  /*3f10*/  HFMA2 R27, -RZ, RZ, 0, 0 ;  /* 0x00000000ff1b7431 */ /* 0x000fe400000001ff */
[----:B------:R-:W-:Y:S01]  /*3f20*/  IMAD.MOV.U32 R29, RZ, RZ, 0x1 ;  /* 0x00000001ff1d7424 */ /* 0x000fe200078e00ff */
[----:B------:R-:W-:Y:S01]  /*3f30*/  MOV R25, 0x2000 ;  /* 0x0000200000197802 */ /* 0x000fe20000000f00 */
[----:B------:R-:W4:Y:S01]  /*3f40*/  LDCU.64 UR4, c[0x0][0x890] ;  /* 0x00011200ff0477ac */ /* 0x000f220008000a00 */
[----:B------:R-:W-:Y:S01]  /*3f50*/  IMAD.MOV.U32 R28, RZ, RZ, RZ ;  /* 0x000000ffff1c7224 */ /* 0x000fe200078e00ff */
[----:B------:R-:W3:Y:S01]  /*3f60*/  LDC R24, c[0x0][0x370] ;  /* 0x0000dc00ff187b82 */ /* 0x000ee20000000800 */
[----:B------:R-:W-:Y:S01]  /*3f70*/  UMOV UR7, 0x400 ;  /* 0x0000040000077882 */ /* 0x000fe20000000000 */
[----:B------:R-:W-:-:S02]  /*3f80*/  UPLOP3.LUT UP1, UPT, UPT, UPT, UPT, 0x40, 0x4 ;  /* 0x000000000004789c */ /* 0x000fc40003f2e870 */
[----:B------:R-:W-:-:S04]  /*3f90*/  ULEA UR7, UR37, UR7, 0x18 ;  /* 0x0000000725077291 */ /* 0x000fc8000f8ec0ff */
[----:B------:R-:W3:Y:S01]  /*3fa0*/  LDC R3, c[0x0][0xb0c] ;  /* 0x0002c300ff037b82 */ /* 0x000ee20000000800 */
[----:B------:R-:W-:Y:S02]  /*3fb0*/  UIADD3 UR13, UPT, UPT, UR7, 0xd8, URZ ;  /* 0x000000d8070d7890 */ /* 0x000fe4000fffe0ff */
[----:B--2---:R-:W-:Y:S02]  /*3fc0*/  UISETP.NE.U32.AND UP2, UPT, UR8, URZ, UPT ;  /* 0x000000ff0800728c */ /* 0x004fe4000bf45070 */
[----:B------:R-:W-:Y:S02]  /*3fd0*/  UIADD3 UR33, UPT, UPT, UR7, 0xc0, URZ ;  /* 0x000000c007217890 */ /* 0x000fe4000fffe0ff */
[----:B----4-:R-:W-:Y:S01]  /*3fe0*/  UISETP.NE.U32.AND UP3, UPT, UR4, URZ, UPT ;  /* 0x000000ff0400728c */ /* 0x010fe2000bf65070 */
[----:B------:R-:W2:Y:S01]  /*3ff0*/  LDC R18, c[0x0][0xb20] ;  /* 0x0002c800ff127b82 */ /* 0x000ea20000000800 */
[----:B-1----:R-:W-:Y:S01]  /*4000*/  ISETP.NE.AND P1, PT, R0, 0x1, PT ;  /* 0x000000010000780c */ /* 0x002fe20003f25270 */
[----:B------:R-:W-:-:S02]  /*4010*/  UISETP.NE.AND.EX UP2, UPT, UR9, URZ, UPT, UP2 ;  /* 0x000000ff0900728c */ /* 0x000fc4000bf45320 */
[----:B------:R-:W-:Y:S02]  /*4020*/  UIADD3 UR25, UPT, UPT, UR7, 0xc8, URZ ;  /* 0x000000c807197890 */ /* 0x000fe4000fffe0ff */
[----:B------:R-:W-:Y:S02]  /*4030*/  UIADD3 UR17, UPT, UPT, UR7, 0xd0, URZ ;  /* 0x000000d007117890 */ /* 0x000fe4000fffe0ff */
[----:B------:R-:W1:Y:S01]  /*4040*/  LDC.64 R30, c[0x0][0x348] ;  /* 0x0000d200ff1e7b82 */ /* 0x000e620000000a00 */
[----:B------:R-:W-:Y:S02]  /*4050*/  UPRMT UR13, UR37, 0x654, UR13 ;  /* 0x00000654250d7896 */ /* 0x000fe4000800000d */
[----:B------:R-:W-:-:S05]  /*4060*/  UISETP.NE.AND.EX UP3, UPT, UR5, URZ, UPT, UP3 ;  /* 0x000000ff0500728c */ /* 0x000fca000bf65330 */
[----:B------:R-:W4:Y:S08]  /*4070*/  LDC.64 R16, c[0x0][0xb10] ;  /* 0x0002c400ff107b82 */ /* 0x000f300000000a00 */
[----:B------:R-:W1:Y:S08]  /*4080*/  LDC.64 R6, c[0x0][0xb18] ;  /* 0x0002c600ff067b82 */ /* 0x000e700000000a00 */
[----:B------:R-:W1:Y:S08]  /*4090*/  LDC.64 R4, c[0x0][0xb28] ;  /* 0x0002ca00ff047b82 */ /* 0x000e700000000a00 */
[----:B--23--:R-:W1:Y:S02]  /*40a0*/  LDC R19, c[0x0][0x374] ;  /* 0x0000dd00ff137b82 */ /* 0x00ce640000000800 */
.L_x_87:
[C---:B------:R-:W-:Y:S02]  /*40b0*/  LEA R0, R28.reuse, UR7, 0x3 ;  /* 0x000000071c007c11 */ /* 0x040fe4000f8e18ff */
[----:B------:R-:W-:Y:S02]  /*40c0*/  SHF.L.U32 R2, R27, 0x1f, RZ ;  /* 0x0000001f1b027819 */ /* 0x000fe400000006ff */
[----:B------:R-:W-:Y:S02]  /*40d0*/  LEA R20, R28, UR7, 0x4 ;  /* 0x000000071c147c11 */ /* 0x000fe4000f8e20ff */
[----:B--2---:R-:W2:Y:S02]  /*40e0*/  SYNCS.PHASECHK.TRANS64.TRYWAIT P0, [R0+URZ+0x110], R2 ;  /* 0x00011002000075a7 */ /* 0x004ea400080011ff */
[----:B--2---:R-:W-:Y:S05]  /*40f0*/  @!P0 BRA `(.L_x_77) ;  /* 0x0000005800a48947 */ /* 0x004fea0003800000 */
.L_x_183:
[----:B------:R-:W-:Y:S01]  /*4100*/  ISETP.GE.AND P0, PT, R40, 0x1, PT ;  /* 0x000000012800780c */ /* 0x000fe20003f06270 */
[----:B------:R-:W3:Y:S01]  /*4110*/  LDS.128 R20, [R20+0x1a0] ;  /* 0x0001a00014147984 */ /* 0x000ee20000000c00 */
[----:B--2---:R-:W-:Y:S01]  /*4120*/  VIADD R0, R0, 0x120 ;  /* 0x0000012000007836 */ /* 0x004fe20000000000 */
[----:B------:R-:W-:Y:S01]  /*4130*/  @!PT LDS RZ, [RZ] ;  /* 0x00000000fffff984 */ /* 0x000fe20000000800 */
[----:B------:R-:W-:Y:S01]  /*4140*/  @!PT LDS RZ, [RZ] ;  /* 0x00000000fffff984 */ /* 0x000fe20000000800 */
[----:B------:R-:W-:Y:S01]  /*4150*/  @!PT LDS RZ, [RZ] ;  /* 0x00000000fffff984 */ /* 0x000fe20000000800 */
[----:B------:R-:W-:Y:S01]  /*4160*/  @!PT LDS RZ, [RZ] ;  /* 0x00000000fffff984 */ /* 0x000fe20000000800 */
[----:B------:R2:W-:Y:S06]  /*4170*/  MEMBAR.ALL.CTA ;  /* 0x0000000000007992 */ /* 0x0005ec0000008000 */
[----:B--2---:R-:W2:Y:S01]  /*4180*/  FENCE.VIEW.ASYNC.S ;  /* 0x00000000000073c6 */ /* 0x004ea20000000000 */
[----:B------:R-:W-:Y:S04]  /*4190*/  PRMT R0, RZ, 0x654, R0 ;  /* 0x00000654ff007816 */ /* 0x000fe80000000000 */
[----:B--2---:R2:W-:Y:S01]  /*41a0*/  SYNCS.ARRIVE.TRANS64.RED.A1T0 RZ, [R0+URZ], RZ ;  /* 0x000000ff00ff79a7 */ /* 0x0045e200081004ff */
[----:B---3--:R-:W-:Y:S11]  /*41b0*/  LOP3.LUT P3, RZ, R22, 0x1, RZ, 0xc0, !PT ;  /* 0x0000000116ff7812 */ /* 0x008ff6000786c0ff */
[----:B------:R-:W-:Y:S02]  /*41c0*/  @!UPT UIADD3 URZ, UPT, UPT, URZ, URZ, URZ ;  /* 0x000000fffffff290 */ /* 0x000fe4000fffe0ff */
[----:B------:R-:W-:Y:S02]  /*41d0*/  @P3 MOV R11, R20 ;  /* 0x00000014000b3202 */ /* 0x000fe40000000f00 */
[----:B------:R-:W-:Y:S01]  /*41e0*/  @P3 LOP3.LUT R10, R21, 0xffff, RZ, 0xc0, !PT ;  /* 0x0000ffff150a3812 */ /* 0x000fe200078ec0ff */
[----:B--2---:R-:W-:Y:S06]  /*41f0*/  @!P0 BRA `(.L_x_78) ;  /* 0x0000000000a48947 */ /* 0x004fec0003800000 */
[-C--:B-1----:R-:W-:Y:S01]  /*4200*/  IMAD.HI.U32 R0, R19, R7.reuse, RZ ;  /* 0x0000000713007227 */ /* 0x082fe200078e00ff */
[----:B------:R-:W-:Y:S02]  /*4210*/  ISETP.NE.AND P0, PT, R6, 0x1, PT ;  /* 0x000000010600780c */ /* 0x000fe40003f05270 */
[----:B------:R-:W-:Y:S01]  /*4220*/  ISETP.NE.AND P2, PT, R40, 0x1, PT ;  /* 0x000000012800780c */ /* 0x000fe20003f45270 */
[----:B----4-:R-:W-:Y:S01]  /*4230*/  IMAD.HI.U32 R9, R24, R16, RZ ;  /* 0x0000001018097227 */ /* 0x010fe200078e00ff */
[----:B------:R-:W-:Y:S02]  /*4240*/  SHF.R.U32.HI R0, RZ, R18, R0 ;  /* 0x00000012ff007219 */ /* 0x000fe40000011600 */
[----:B------:R-:W-:Y:S01]  /*4250*/  ISETP.NE.AND P4, PT, R3, 0x1, PT ;  /* 0x000000010300780c */ /* 0x000fe20003f85270 */
[----:B------:R-:W-:Y:S01]  /*4260*/  IMAD.HI.U32 R13, R10, R7, RZ ;  /* 0x000000070a0d7227 */ /* 0x000fe200078e00ff */
[----:B------:R-:W-:Y:S02]  /*4270*/  SHF.R.U32.HI R9, RZ, R17, R9 ;  /* 0x00000011ff097219 */ /* 0x000fe40000011609 */
[----:B------:R-:W-:Y:S01]  /*4280*/  SEL R0, R19, R0, !P0 ;  /* 0x0000000013007207 */ /* 0x000fe20004000000 */
[----:B------:R-:W-:Y:S01]  /*4290*/  IMAD.HI.U32 R12, R11, R16, RZ ;  /* 0x000000100b0c7227 */ /* 0x000fe200078e00ff */
[----:B------:R-:W-:Y:S03]  /*42a0*/  SEL R9, R24, R9, !P4 ;  /* 0x0000000918097207 */ /* 0x000fe60006000000 */
[-C--:B------:R-:W-:Y:S01]  /*42b0*/  IMAD.HI.U32 R8, R0, R4.reuse, RZ ;  /* 0x0000000400087227 */ /* 0x080fe200078e00ff */
[----:B------:R-:W-:Y:S03]  /*42c0*/  SHF.R.U32.HI R12, RZ, R17, R12 ;  /* 0x00000011ff0c7219 */ /* 0x000fe6000001160c */
[----:B------:R-:W-:Y:S01]  /*42d0*/  IMAD.HI.U32 R2, R9, R4, RZ ;  /* 0x0000000409027227 */ /* 0x000fe200078e00ff */
[-C--:B------:R-:W-:Y:S02]  /*42e0*/  @P2 SHF.R.U32.HI R0, RZ, R5.reuse, R8 ;  /* 0x00000005ff002219 */ /* 0x080fe40000011608 */
[----:B------:R-:W-:Y:S02]  /*42f0*/  SHF.R.U32.HI R8, RZ, R18, R13 ;  /* 0x00000012ff087219 */ /* 0x000fe4000001160d */
[----:B------:R-:W-:Y:S01]  /*4300*/  @P2 SHF.R.U32.HI R9, RZ, R5, R2 ;  /* 0x00000005ff092219 */ /* 0x000fe20000011602 */
[----:B------:R-:W-:Y:S01]  /*4310*/  IMAD R0, R40, R0, RZ ;  /* 0x0000000028007224 */ /* 0x000fe200078e02ff */
[----:B------:R-:W-:Y:S02]  /*4320*/  SEL R8, R10, R8, !P0 ;  /* 0x000000080a087207 */ /* 0x000fe40004000000 */
[----:B------:R-:W-:Y:S01]  /*4330*/  SEL R2, R11, R12, !P4 ;  /* 0x0000000c0b027207 */ /* 0x000fe20006000000 */
[----:B------:R-:W-:Y:S01]  /*4340*/  IMAD R12, R40, R9, RZ ;  /* 0x00000009280c7224 */ /* 0x000fe200078e02ff */
[C---:B------:R-:W-:Y:S01]  /*4350*/  ISETP.GE.AND P0, PT, R8.reuse, R0, PT ;  /* 0x000000000800720c */ /* 0x040fe20003f06270 */
[----:B------:R-:W-:Y:S03]  /*4360*/  IMAD.HI.U32 R0, R8, R4, RZ ;  /* 0x0000000408007227 */ /* 0x000fe600078e00ff */
[----:B------:R-:W-:Y:S02]  /*4370*/  ISETP.GE.OR P0, PT, R2, R12, P0 ;  /* 0x0000000c0200720c */ /* 0x000fe40000706670 */
[-C--:B------:R-:W-:Y:S04]  /*4380*/  SHF.R.U32.HI R0, RZ, R5.reuse, R0 ;  /* 0x00000005ff007219 */ /* 0x080fe80000011600 */
[----:B------:R-:W-:Y:S05]  /*4390*/  SEL R13, R8, R0, !P2 ;  /* 0x00000000080d7207 */ /* 0x000fea0005000000 */
[----:B------:R-:W-:Y:S02]  /*43a0*/  IMAD.MOV R12, RZ, RZ, -R13 ;  /* 0x000000ffff0c7224 */ /* 0x000fe400078e0a0d */
[----:B------:R-:W-:Y:S04]  /*43b0*/  @!P0 IMAD.HI.U32 R0, R2, R4, RZ ;  /* 0x0000000402008227 */ /* 0x000fe800078e00ff */
[----:B------:R-:W-:Y:S01]  /*43c0*/  IMAD R12, R40, R12, R8 ;  /* 0x0000000c280c7224 */ /* 0x000fe200078e0208 */
[----:B------:R-:W-:Y:S04]  /*43d0*/  @!P0 SHF.R.U32.HI R0, RZ, R5, R0 ;  /* 0x00000005ff008219 */ /* 0x000fe80000011600 */
[----:B------:R-:W-:Y:S04]  /*43e0*/  @!P0 SEL R0, R2, R0, !P2 ;  /* 0x0000000002008207 */ /* 0x000fe80005000000 */
[----:B------:R-:W-:Y:S01]  /*43f0*/  @!P0 IADD3 R13, PT, PT, R13, -R0, RZ ;  /* 0x800000000d0d8210 */ /* 0x000fe20007ffe0ff */
[----:B------:R-:W-:Y:S01]  /*4400*/  @!P0 IMAD R0, R9, R12, R0 ;  /* 0x0000000c09008224 */ /* 0x000fe200078e0200 */
[----:B------:R-:W-:Y:S01]  /*4410*/  IADD3 R9, PT, PT, -R8, RZ, RZ ;  /* 0x000000ff08097210 */ /* 0x000fe20007ffe1ff */
[--C-:B------:R-:W-:Y:S02]  /*4420*/  IMAD.MOV R12, RZ, RZ, -R2.reuse ;  /* 0x000000ffff0c7224 */ /* 0x100fe400078e0a02 */
[----:B------:R-:W-:Y:S02]  /*4430*/  @!P0 IMAD R8, R13, R40, R2 ;  /* 0x000000280d088224 */ /* 0x000fe400078e0202 */
[----:B------:R-:W-:Y:S02]  /*4440*/  @!P0 IMAD.MOV.U32 R2, RZ, RZ, R0 ;  /* 0x000000ffff028224 */ /* 0x000fe400078e0000 */
[----:B------:R-:W-:Y:S02]  /*4450*/  IMAD R11, R3, R12, R11 ;  /* 0x0000000c030b7224 */ /* 0x000fe400078e020b */
[----:B------:R-:W-:Y:S02]  /*4460*/  IMAD R10, R6, R9, R10 ;  /* 0x00000009060a7224 */ /* 0x000fe400078e020a */
[----:B------:R-:W-:Y:S02]  /*4470*/  IMAD R11, R2, R3, R11 ;  /* 0x00000003020b7224 */ /* 0x000fe400078e020b */
[----:B------:R-:W-:Y:S02]  /*4480*/  IMAD R10, R8, R6, R10 ;  /* 0x00000006080a7224 */ /* 0x000fe400078e020a */
.L_x_78:
[----:B------:R-:W-:Y:S05]  /*4490*/  BRA.U UP1, `(.L_x_79) ;  /* 0x0000000101107547 */ /* 0x000fea000b800000 */
[----:B------:R-:W-:Y:S04]  /*44a0*/  MOV R2, UR6 ;  /* 0x0000000600027c02 */ /* 0x000fe80008000f00 */
[----:B------:R-:W-:Y:S04]  /*44b0*/  SHF.L.U32 R2, R2, 0x1f, RZ ;  /* 0x0000001f02027819 */ /* 0x000fe800000006ff */
[----:B------:R-:W2:Y:S02]  /*44c0*/  SYNCS.PHASECHK.TRANS64.TRYWAIT P0, [UR7+0x108], R2 ;  /* 0x00010802ff0075a7 */ /* 0x000ea40008001107 */
[----:B--2---:R-:W-:Y:S05]  /*44d0*/  @!P0 BRA `(.L_x_80) ;  /* 0x0000005400c08947 */ /* 0x004fea0003800000 */
.L_x_79:
[----:B------:R-:W-:Y:S02]  /*44e0*/  R2UR UR35, R15 ;  /* 0x000000000f2372ca */ /* 0x000fe400000e0000 */
[----:B------:R-:W-:Y:S02]  /*44f0*/  R2UR UR34, R14 ;  /* 0x000000000e2272ca */ /* 0x000fe400000e0000 */
[----:B------:R-:W-:Y:S02]  /*4500*/  ISETP.NE.U32.AND P2, PT, RZ, UR4, PT ;  /* 0x00000004ff007c0c */ /* 0x000fe4000bf45070 */
[----:B------:R-:W-:Y:S02]  /*4510*/  SHF.L.U32 R14, R29, 0x1f, RZ ;  /* 0x0000001f1d0e7819 */ /* 0x000fe400000006ff */
[----:B------:R-:W-:Y:S05]  /*4520*/  ISETP.NE.AND.EX P2, PT, RZ, UR5, PT, P2 ;  /* 0x00000005ff007c0c */ /* 0x000fea000bf45320 */
[----:B------:R-:W-:Y:S02]  /*4530*/  USHF.L.U32 UR35, UR35, 0x7, URZ ;  /* 0x0000000723237899 */ /* 0x000fe400080006ff */
[----:B------:R-:W-:Y:S01]  /*4540*/  USHF.L.U32 UR34, UR34, 0x7, URZ ;  /* 0x0000000722227899 */ /* 0x000fe200080006ff */
[----:B------:R-:W-:Y:S11]  /*4550*/  BRA.U !UP3, `(.L_x_81) ;  /* 0x000000010b347547 */ /* 0x000ff6000b800000 */
[----:B------:R-:W-:Y:S01]  /*4560*/  UPLOP3.LUT UP0, UPT, UPT, UPT, UP2, 0x80, 0x8 ;  /* 0x000000000008789c */ /* 0x000fe20003f0f020 */
[----:B--2---:R-:W-:Y:S02]  /*4570*/  HFMA2 R0, -RZ, RZ, 0, 5.9604644775390625e-08 ;  /* 0x00000001ff007431 */ /* 0x004fe400000001ff */
[----:B------:R-:W-:Y:S03]  /*4580*/  IMAD.MOV.U32 R88, RZ, RZ, 0x1 ;  /* 0x00000001ff587424 */ /* 0x000fe600078e00ff */
[----:B------:R-:W-:Y:S05]  /*4590*/  PLOP3.LUT P0, PT, PT, PT, UP0, 0x80, 0x8 ;  /* 0x000000000008781c */ /* 0x000fea0003f0f008 */
[----:B------:R-:W2:Y:S01]  /*45a0*/  @UP0 LDCU.64 UR10, c[0x0][0x888] ;  /* 0x00011100ff0a07ac */ /* 0x000ea20008000a00 */
[----:B------:R-:W-:Y:S07]  /*45b0*/  @UP0 UIMAD UR8, UR36, UR4, URZ ;  /* 0x00000004240802a4 */ /* 0x000fee000f8e02ff */
[----:B------:R-:W-:Y:S01]  /*45c0*/  @!P0 PRMT R88, R0, 0x7610, R88 ;  /* 0x0000761000588816 */ /* 0x000fe20000000058 */
[----:B--2---:R-:W-:Y:S03]  /*45d0*/  @UP0 UIMAD.WIDE UR10, UR8, 0x4, UR10 ;  /* 0x00000004080a08a5 */ /* 0x004fe6000f8e020a */
[----:B------:R-:W2:Y:S03]  /*45e0*/  @!UP0 LDCU UR8, c[0x0][0x880] ;  /* 0x00011000ff0887ac */ /* 0x000ea60008000800 */
[----:B------:R-:W-:Y:S01]  /*45f0*/  IMAD.U32 R8, RZ, RZ, UR10 ;  /* 0x0000000aff087e24 */ /* 0x000fe2000f8e00ff */
[----:B------:R-:W-:Y:S05]  /*4600*/  MOV R9, UR11 ;  /* 0x0000000b00097c02 */ /* 0x000fea0008000f00 */
[----:B-----5:R3:W5:Y:S02]  /*4610*/  @P0 LDG.E R49, desc[UR46][R8.64] ;  /* 0x0000002e08310981 */ /* 0x020764000c1e1900 */
[----:B--23--:R-:W-:Y:S07]  /*4620*/  @!P0 IMAD.U32 R49, RZ, RZ, UR8 ;  /* 0x00000008ff318e24 */ /* 0x00cfee000f8e00ff */
.L_x_81:
[----:B-----5:R-:W-:Y:S01]  /*4630*/  @!P2 FSETP.EQ.AND P0, PT, R49, RZ, PT ;  /* 0x000000ff3100a20b */ /* 0x020fe20003f02000 */
[----:B------:R-:W-:Y:S01]  /*4640*/  @!UPT UIADD3 URZ, UPT, UPT, URZ, URZ, URZ ;  /* 0x000000fffffff290 */ /* 0x000fe2000fffe0ff */
[----:B------:R-:W-:Y:S11]  /*4650*/  @!P2 BRA `(.L_x_82) ;  /* 0x000000000014a947 */ /* 0x000ff60003800000 */
[----:B------:R-:W-:Y:S02]  /*4660*/  LOP3.LUT P2, RZ, R88, 0xff, RZ, 0xc0, !PT ;  /* 0x000000ff58ff7812 */ /* 0x000fe4000784c0ff */
[----:B------:R-:W-:Y:S04]  /*4670*/  PLOP3.LUT P0, PT, PT, PT, UP0, 0x80, 0x8 ;  /* 0x000000000008781c */ /* 0x000fe80003f0f008 */
[----:B------:R-:W-:Y:S07]  /*4680*/  PLOP3.LUT P0, PT, P0, PT, PT, 0x8, 0x80 ;  /* 0x000000000080781c */ /* 0x000fee000070e170 */
[----:B------:R-:W-:Y:S11]  /*4690*/  @P2 FSETP.EQ.AND P0, PT, R49, RZ, PT ;  /* 0x000000ff3100220b */ /* 0x000ff60003f02000 */
[----:B------:R-:W-:Y:S02]  /*46a0*/  @!UPT UIADD3 URZ, UPT, UPT, URZ, URZ, URZ ;  /* 0x000000fffffff290 */ /* 0x000fe4000fffe0ff */
.L_x_82:
[----:B------:R-:W3:Y:S01]  /*46b0*/  SYNCS.PHASECHK.TRANS64.TRYWAIT P2, [UR7+0xe0], R14 ;  /* 0x0000e00eff0075a7 */ /* 0x000ee20008041107 */
[----:B------:R-:W-:Y:S04]  /*46c0*/  ELECT P4, URZ, PT ;  /* 0x0000000000ff782f */ /* 0x000fe80003880000 */
[----:B------:R-:W-:Y:S11]  /*46d0*/  PLOP3.LUT P4, PT, P0, P4, PT, 0xf2, 0x2f ;  /* 0x00000000002f781c */ /* 0x000ff60000789e72 */
[----:B------:R-:W-:Y:S02]  /*46e0*/  @!UPT UIADD3 URZ, UPT, UPT, URZ, URZ, URZ ;  /* 0x000000fffffff290 */ /* 0x000fe4000fffe0ff */
[----:B-1----:R-:W-:Y:S05]  /*46f0*/  @!P4 IADD3 R8, P0, PT, R30, 0x580, RZ ;  /* 0x000005801e08c810 */ /* 0x002fea0007f1e0ff */
[----:B--2---:R-:W-:Y:S01]  /*4700*/  @!P4 IMAD.X R2, RZ, RZ, R31, P0 ;  /* 0x000000ffff02c224 */ /* 0x004fe200000e061f */
[----:B---3--:R-:W-:Y:S07]  /*4710*/  @!P2 BRA `(.L_x_83) ;  /* 0x000000540048a947 */ /* 0x008fee0003800000 */
.L_x_186:
[----:B------:R-:W-:Y:S01]  /*4720*/  @!P4 R2UR UR8, R2 ;  /* 0x000000000208c2ca */ /* 0x000fe200000e0000 */
[----:B------:R-:W-:Y:S01]  /*4730*/  VOTEU.ALL UP1, P4 ;  /* 0x0000000000ff7886 */ /* 0x000fe20002020000 */
[----:B------:R-:W-:Y:S01]  /*4740*/  @!P4 R2UR UR9, R8 ;  /* 0x000000000809c2ca */ /* 0x000fe200000e0000 */
[----:B-1----:R-:W-:Y:S01]  /*4750*/  @!P4 IMAD.MOV.U32 R0, RZ, RZ, 0x2000 ;  /* 0x00002000ff00c424 */ /* 0x002fe200078e00ff */
[----:B------:R-:W-:Y:S01]  /*4760*/  UMOV UR10, 0x0 ;  /* 0x00000000000a7882 */ /* 0x000fe20000000000 */
[----:B------:R-:W-:Y:S01]  /*4770*/  UMOV UR11, 0x10000000 ;  /* 0x10000000000b7882 */ /* 0x000fe20000000000 */
[----:B------:R-:W-:Y:S01]  /*4780*/  @!UP1 UIADD3 UR32, UPT, UPT, UR7, 0x200, URZ ;  /* 0x0000020007209890 */ /* 0x000fe2000fffe0ff */
[----:B------:R-:W-:Y:S06]  /*4790*/  VOTEU.ALL UP1, P4 ;  /* 0x0000000000ff7886 */ /* 0x000fec0002020000 */
[----:B------:R-:W-:Y:S01]  /*47a0*/  IMAD.U32 R9, RZ, RZ, UR8 ;  /* 0x00000008ff097e24 */ /* 0x000fe2000f8e00ff */
[----:B------:R-:W-:Y:S01]  /*47b0*/  UPRMT UR8, UR37, 0x654, UR33 ;  /* 0x0000065425087896 */ /* 0x000fe20008000021 */
[----:B------:R-:W-:Y:S03]  /*47c0*/  IMAD.U32 R8, RZ, RZ, UR9 ;  /* 0x00000009ff087e24 */ /* 0x000fe6000f8e00ff */
[----:B------:R-:W-:Y:S02]  /*47d0*/  @!P4 R2UR UR15, R9 ;  /* 0x00000000090fc2ca */ /* 0x000fe400000e0000 */
[----:B------:R-:W-:Y:S02]  /*47e0*/  @!P4 R2UR UR14, R8 ;  /* 0x00000000080ec2ca */ /* 0x000fe400000e0000 */
[----:B------:R-:W-:Y:S05]  /*47f0*/  @!P4 IADD3 R8, P0, PT, R30, 0x580, RZ ;  /* 0x000005801e08c810 */ /* 0x000fea0007f1e0ff */
[----:B------:R-:W-:Y:S06]  /*4800*/  @!P4 IMAD.X R2, RZ, RZ, R31, P0 ;  /* 0x000000ffff02c224 */ /* 0x000fec00000e061f */
[----:B------:R1:W-:Y:S01]  /*4810*/  @!UP1 UTMALDG.3D [UR32], [UR14], desc[UR10] ;  /* 0x00000a200e0095b4 */ /* 0x0003e20008011000 */
[----:B------:R1:W-:Y:S01]  /*4820*/  @!P4 SYNCS.ARRIVE.TRANS64.RED.A0TR RZ, [UR7+0xc0], R0 ;  /* 0x0000c000ffffc9a7 */ /* 0x0003e20008300407 */
[----:B------:R-:W-:Y:S01]  /*4830*/  SYNCS.ARRIVE.TRANS64.RED.A1T0 RZ, [UR8], RZ ;  /* 0x000000ffffff79a7 */ /* 0x000fe20008100408 */
[----:B------:R-:W2:Y:S02]  /*4840*/  SYNCS.PHASECHK.TRANS64.TRYWAIT P2, [UR7+0xe8], R14 ;  /* 0x0000e80eff0075a7 */ /* 0x000ea40008041107 */
[----:B-12---:R-:W-:Y:S05]  /*4850*/  @!P2 BRA `(.L_x_84) ;  /* 0x000000540010a947 */ /* 0x006fea0003800000 */
.L_x_188:
[----:B------:R-:W-:Y:S01]  /*4860*/  @!P4 R2UR UR8, R2 ;  /* 0x000000000208c2ca */ /* 0x000fe200000e0000 */
[----:B------:R-:W-:Y:S01]  /*4870*/  VOTEU.ALL UP1, P4 ;  /* 0x0000000000ff7886 */ /* 0x000fe20002020000 */
[----:B------:R-:W-:Y:S01]  /*4880*/  @!P4 R2UR UR9, R8 ;  /* 0x000000000809c2ca */ /* 0x000fe200000e0000 */
[----:B-1----:R-:W-:Y:S01]  /*4890*/  @!P4 IMAD.MOV.U32 R0, RZ, RZ, 0x2000 ;  /* 0x00002000ff00c424 */ /* 0x002fe200078e00ff */
[----:B------:R-:W-:Y:S01]  /*48a0*/  UMOV UR10, 0x0 ;  /* 0x00000000000a7882 */ /* 0x000fe20000000000 */
[----:B------:R-:W-:Y:S01]  /*48b0*/  UMOV UR11, 0x10000000 ;  /* 0x10000000000b7882 */ /* 0x000fe20000000000 */
[----:B------:R-:W-:Y:S02]  /*48c0*/  @!UP1 UIADD3 UR26, UPT, UPT, UR34, 0x20, URZ ;  /* 0x00000020221a9890 */ /* 0x000fe4000fffe0ff */
[----:B------:R-:W-:Y:S01]  /*48d0*/  @!UP1 UIADD3 UR24, UPT, UPT, UR7, 0x2200, URZ ;  /* 0x0000220007189890 */ /* 0x000fe2000fffe0ff */
[----:B------:R-:W-:Y:S01]  /*48e0*/  VOTEU.ALL UP1, P4 ;  /* 0x0000000000ff7886 */ /* 0x000fe20002020000 */
[----:B------:R-:W-:Y:S01]  /*48f0*/  UMOV UR27, UR35 ;  /* 0x00000023001b7c82 */ /* 0x000fe20008000000 */
[----:B------:R-:W-:Y:S02]  /*4900*/  UMOV UR28, UR36 ;  /* 0x00000024001c7c82 */ /* 0x000fe40008000000 */
        /* <DEDUP_REMOVED lines=12> */
.L_x_190:
[----:B------:R-:W2:Y:S01]  /*49d0*/  LDC.64 R12, c[0x0][0xb18] ;  /* 0x0002c600ff0c7b82 */ /* 0x000ea20000000a00 */
[----:B------:R-:W-:Y:S01]  /*49e0*/  @!P4 R2UR UR8, R2 ;  /* 0x000000000208c2ca */ /* 0x000fe200000e0000 */
[----:B------:R-:W-:Y:S01]  /*49f0*/  VOTEU.ALL UP1, P4 ;  /* 0x0000000000ff7886 */ /* 0x000fe20002020000 */
[----:B------:R-:W-:Y:S01]  /*4a00*/  @!P4 R2UR UR9, R8 ;  /* 0x000000000809c2ca */ /* 0x000fe200000e0000 */
[----:B-1----:R-:W-:Y:S01]  /*4a10*/  @!P4 IMAD.MOV.U32 R0, RZ, RZ, 0x2000 ;  /* 0x00002000ff00c424 */ /* 0x002fe200078e00ff */
[----:B------:R-:W-:Y:S03]  /*4a20*/  UMOV UR10, 0x0 ;  /* 0x00000000000a7882 */ /* 0x000fe60000000000 */
[----:B------:R-:W1:Y:S01]  /*4a30*/  @!P1 LDC R2, c[0x0][0xb0c] ;  /* 0x0002c300ff029b82 */ /* 0x000e620000000800 */
[----:B------:R-:W-:Y:S01]  /*4a40*/  @!UP1 UIADD3 UR18, UPT, UPT, UR34, 0x40, URZ ;  /* 0x0000004022129890 */ /* 0x000fe2000fffe0ff */
[----:B------:R-:W-:Y:S01]  /*4a50*/  @P3 SHF.R.U32.HI R26, RZ, 0x10, R21 ;  /* 0x00000010ff1a3819 */ /* 0x000fe20000011615 */
[----:B------:R-:W-:Y:S01]  /*4a60*/  @!UP1 UIADD3 UR16, UPT, UPT, UR7, 0x4200, URZ ;  /* 0x0000420007109890 */ /* 0x000fe2000fffe0ff */
[----:B------:R-:W-:Y:S01]  /*4a70*/  VIADD R28, R28, 0x1 ;  /* 0x000000011c1c7836 */ /* 0x000fe20000000000 */
[----:B------:R-:W-:Y:S01]  /*4a80*/  VOTEU.ALL UP1, P4 ;  /* 0x0000000000ff7886 */ /* 0x000fe20002020000 */
[----:B------:R-:W-:Y:S01]  /*4a90*/  UMOV UR11, 0x10000000 ;  /* 0x10000000000b7882 */ /* 0x000fe20000000000 */
[----:B------:R-:W-:Y:S01]  /*4aa0*/  UMOV UR19, UR35 ;  /* 0x0000002300137c82 */ /* 0x000fe20008000000 */
[----:B------:R-:W-:Y:S01]  /*4ab0*/  IMAD.U32 R9, RZ, RZ, UR8 ;  /* 0x00000008ff097e24 */ /* 0x000fe2000f8e00ff */
[----:B------:R-:W-:Y:S01]  /*4ac0*/  UMOV UR20, UR36 ;  /* 0x0000002400147c82 */ /* 0x000fe20008000000 */
[----:B------:R-:W-:Y:S01]  /*4ad0*/  IMAD.U32 R8, RZ, RZ, UR9 ;  /* 0x00000009ff087e24 */ /* 0x000fe2000f8e00ff */
[----:B------:R-:W-:Y:S02]  /*4ae0*/  UPRMT UR8, UR37, 0x654, UR17 ;  /* 0x0000065425087896 */ /* 0x000fe40008000011 */
[----:B------:R-:W-:Y:S02]  /*4af0*/  @!P4 R2UR UR15, R9 ;  /* 0x00000000090fc2ca */ /* 0x000fe400000e0000 */
[----:B------:R-:W-:Y:S02]  /*4b00*/  @!P4 R2UR UR14, R8 ;  /* 0x00000000080ec2ca */ /* 0x000fe400000e0000 */
[----:B------:R-:W3:Y:S11]  /*4b10*/  LDC.64 R8, c[0x0][0xb10] ;  /* 0x0002c400ff087b82 */ /* 0x000ef60000000a00 */
[----:B------:R1:W-:Y:S01]  /*4b20*/  @!UP1 UTMALDG.3D [UR16], [UR14], desc[UR10] ;  /* 0x00000a100e0095b4 */ /* 0x0003e20008011000 */
[----:B------:R5:W-:Y:S01]  /*4b30*/  @!P4 SYNCS.ARRIVE.TRANS64.RED.A0TR RZ, [UR7+0xd0], R0 ;  /* 0x0000d000ffffc9a7 */ /* 0x000be20008300407 */
[C---:B---3--:R-:W-:Y:S01]  /*4b40*/  @!P1 IMAD.HI.U32 R8, R11.reuse, R8, RZ ;  /* 0x000000080b089227 */ /* 0x048fe200078e00ff */
[----:B--2---:R-:W-:Y:S02]  /*4b50*/  @!P1 ISETP.NE.AND P0, PT, R12, 0x1, PT ;  /* 0x000000010c00980c */ /* 0x004fe40003f05270 */
[----:B-1----:R-:W-:Y:S01]  /*4b60*/  @!P1 ISETP.NE.AND P2, PT, R2, 0x1, PT ;  /* 0x000000010200980c */ /* 0x002fe20003f45270 */
[----:B------:R-:W-:Y:S01]  /*4b70*/  SYNCS.ARRIVE.TRANS64.RED.A1T0 RZ, [UR8], RZ ;  /* 0x000000ffffff79a7 */ /* 0x000fe20008100408 */
[C---:B------:R-:W-:Y:S01]  /*4b80*/  @!P1 IMAD.HI.U32 R13, R10.reuse, R13, RZ ;  /* 0x0000000d0a0d9227 */ /* 0x040fe200078e00ff */
[----:B------:R-:W-:Y:S04]  /*4b90*/  @!P1 SHF.R.U32.HI R8, RZ, R9, R8 ;  /* 0x00000009ff089219 */ /* 0x000fe80000011608 */
[----:B------:R-:W-:Y:S01]  /*4ba0*/  @!P1 SEL R8, R11, R8, !P2 ;  /* 0x000000080b089207 */ /* 0x000fe20005000000 */
[----:B------:R-:W1:Y:S01]  /*4bb0*/  SYNCS.PHASECHK.TRANS64.TRYWAIT P5, [UR7+0xf8], R14 ;  /* 0x0000f80eff0075a7 */ /* 0x000e6200080a1107 */
[----:B-----5:R-:W2:Y:S02]  /*4bc0*/  @!P1 LDC R0, c[0x0][0xb20] ;  /* 0x0002c800ff009b82 */ /* 0x020ea40000000800 */
[----:B--2---:R-:W-:Y:S04]  /*4bd0*/  @!P1 SHF.R.U32.HI R0, RZ, R0, R13 ;  /* 0x00000000ff009219 */ /* 0x004fe8000001160d */
[----:B------:R-:W-:Y:S05]  /*4be0*/  @!P1 SEL R9, R10, R0, !P0 ;  /* 0x000000000a099207 */ /* 0x000fea0004000000 */
[----:B------:R-:W-:Y:S02]  /*4bf0*/  @!P1 IMAD.IADD R0, R9, 0x1, -R8 ;  /* 0x0000000109009824 */ /* 0x000fe400078e0a08 */
[----:B------:R-:W-:Y:S02]  /*4c00*/  @!P1 IMAD.IADD R8, R8, 0x1, -R9 ;  /* 0x0000000108089824 */ /* 0x000fe400078e0a09 */
[----:B------:R-:W-:Y:S02]  /*4c10*/  @!P1 IMAD R11, R0, R2, R11 ;  /* 0x00000002000b9224 */ /* 0x000fe400078e020b */
[----:B------:R-:W-:Y:S01]  /*4c20*/  @!P1 IMAD R10, R8, R12, R10 ;  /* 0x0000000c080a9224 */ /* 0x000fe200078e020a */
[----:B-1----:R-:W-:Y:S06]  /*4c30*/  @!P5 BRA `(.L_x_86) ;  /* 0x000000500048d947 */ /* 0x002fec0003800000 */
.L_x_192:
[----:B------:R-:W-:Y:S01]  /*4c40*/  @!P4 IADD3 R2, P0, PT, R30, 0x580, RZ ;  /* 0x000005801e02c810 */ /* 0x000fe20007f1e0ff */
[----:B------:R-:W-:Y:S01]  /*4c50*/  VOTEU.ALL UP1, P4 ;  /* 0x0000000000ff7886 */ /* 0x000fe20002020000 */
[----:B------:R-:W-:Y:S01]  /*4c60*/  UMOV UR18, 0x0 ;  /* 0x0000000000127882 */ /* 0x000fe20000000000 */
[----:B------:R-:W-:Y:S01]  /*4c70*/  UMOV UR19, 0x10000000 ;  /* 0x1000000000137882 */ /* 0x000fe20000000000 */
[----:B------:R-:W-:Y:S01]  /*4c80*/  @!P4 R2UR UR9, R2 ;  /* 0x000000000209c2ca */ /* 0x000fe200000e0000 */
[----:B-1----:R-:W-:Y:S01]  /*4c90*/  @!P4 IMAD.X R0, RZ, RZ, R31, P0 ;  /* 0x000000ffff00c224 */ /* 0x002fe200000e061f */
[----:B------:R-:W-:Y:S01]  /*4ca0*/  @!UP1 UIADD3 UR10, UPT, UPT, UR34, 0x60, URZ ;  /* 0x00000060220a9890 */ /* 0x000fe2000fffe0ff */
[----:B------:R-:W-:Y:S01]  /*4cb0*/  ISETP.NE.AND P0, PT, R28, 0x2, PT ;  /* 0x000000021c00780c */ /* 0x000fe20003f05270 */
[----:B------:R-:W-:Y:S01]  /*4cc0*/  UMOV UR11, UR35 ;  /* 0x00000023000b7c82 */ /* 0x000fe20008000000 */
[----:B------:R-:W-:Y:S01]  /*4cd0*/  UMOV UR12, UR36 ;  /* 0x00000024000c7c82 */ /* 0x000fe20008000000 */
[----:B------:R-:W-:Y:S01]  /*4ce0*/  @!P4 R2UR UR8, R0 ;  /* 0x000000000008c2ca */ /* 0x000fe200000e0000 */
[----:B------:R-:W-:Y:S01]  /*4cf0*/  IMAD.IADD R14, R10, 0x1, R86 ;  /* 0x000000010a0e7824 */ /* 0x000fe200078e0256 */
[----:B------:R-:W-:Y:S01]  /*4d00*/  @P3 R2UR UR36, R26 ;  /* 0x000000001a2432ca */ /* 0x000fe200000e0000 */
[----:B------:R-:W-:Y:S01]  /*4d10*/  IMAD.IADD R15, R11, 0x1, R87 ;  /* 0x000000010b0f7824 */ /* 0x000fe200078e0257 */
[----:B------:R-:W-:Y:S02]  /*4d20*/  SEL R0, RZ, 0x1, P0 ;  /* 0x00000001ff007807 */ /* 0x000fe40000000000 */
[----:B------:R-:W-:Y:S01]  /*4d30*/  LOP3.LUT R29, R29, 0x1, RZ, 0x3c, !PT ;  /* 0x000000011d1d7812 */ /* 0x000fe200078e3cff */
[----:B------:R-:W-:Y:S01]  /*4d40*/  IMAD.U32 R8, RZ, RZ, UR9 ;  /* 0x00000009ff087e24 */ /* 0x000fe2000f8e00ff */
[----:B------:R-:W-:Y:S01]  /*4d50*/  @!UP1 UIADD3 UR9, UPT, UPT, UR7, 0xd8, URZ ;  /* 0x000000d807099890 */ /* 0x000fe2000fffe0ff */
[----:B------:R-:W-:Y:S02]  /*4d60*/  LOP3.LUT R27, R27, R0, RZ, 0x3c, !PT ;  /* 0x000000001b1b7212 */ /* 0x000fe400078e3cff */
[----:B------:R-:W-:Y:S02]  /*4d70*/  SEL R28, R28, RZ, P0 ;  /* 0x000000ff1c1c7207 */ /* 0x000fe40000000000 */
[----:B------:R-:W-:Y:S01]  /*4d80*/  IMAD.U32 R9, RZ, RZ, UR8 ;  /* 0x00000008ff097e24 */ /* 0x000fe2000f8e00ff */
[----:B------:R-:W-:Y:S01]  /*4d90*/  @!P4 R2UR UR14, R8 ;  /* 0x00000000080ec2ca */ /* 0x000fe200000e0000 */
[----:B------:R-:W-:Y:S01]  /*4da0*/  @!UP1 UIADD3 UR8, UPT, UPT, UR7, 0x6200, URZ ;  /* 0x0000620007089890 */ /* 0x000fe2000fffe0ff */
[----:B------:R-:W-:Y:S02]  /*4db0*/  VOTEU.ALL UP1, P4 ;  /* 0x0000000000ff7886 */ /* 0x000fe40002020000 */
[----:B------:R-:W-:Y:S11]  /*4dc0*/  @!P4 R2UR UR15, R9 ;  /* 0x00000000090fc2ca */ /* 0x000ff600000e0000 */
[----:B------:R-:W-:Y:S02]  /*4dd0*/  @!UPT UIADD3 URZ, UPT, UPT, URZ, URZ, URZ ;  /* 0x000000fffffff290 */ /* 0x000fe4000fffe0ff */
[----:B------:R2:W-:Y:S01]  /*4de0*/  @!UP1 UTMALDG.3D [UR8], [UR14], desc[UR18] ;  /* 0x000012080e0095b4 */ /* 0x0005e20008011000 */
[----:B------:R2:W-:Y:S01]  /*4df0*/  @!P4 SYNCS.ARRIVE.TRANS64.RED.A0TR RZ, [UR7+0xd8], R25 ;  /* 0x0000d819ffffc9a7 */ /* 0x0005e20008300407 */
[----:B------:R-:W-:Y:S01]  /*4e00*/  UPLOP3.LUT UP1, UPT, UPT, UPT, UPT, 0x80, 0x8 ;  /* 0x000000000008789c */ /* 0x000fe20003f2f070 */
[----:B------:R-:W-:Y:S01]  /*4e10*/  SYNCS.ARRIVE.TRANS64.RED.A1T0 RZ, [UR13], RZ ;  /* 0x000000ffffff79a7 */ /* 0x000fe2000810040d */
[----:B------:R-:W-:Y:S09]  /*4e20*/  @P3 BRA `(.L_x_87) ;  /* 0xfffffff000a03947 */ /* 0x000ff2000383ffff */
[----:B------:R-:W-:-:S04]  /*4e30*/  SHF.L.U32 R2, R29, 0x1f, RZ ;  /* 0x0000001f1d027819 */ /* 0x000fc800000006ff */
[----:B------:R-:W1:Y:S02]  /*4e40*/  SYNCS.PHASECHK.TRANS64.TRYWAIT P0, [UR7+0xe0], R2 ;  /* 0x0000e002ff0075a7 */ /* 0x000e640008001107 */
[----:B-1----:R-:W-:Y:S05]  /*4e50*/  @!P0 BRA `(.L_x_88) ;  /* 0x0000004c00d88947 */ /* 0x002fea0003800000 */
.L_x_194:
[----:B------:R-:W3:Y:S02]  /*4e60*/  SYNCS.PHASECHK.TRANS64.TRYWAIT P0, [UR7+0xe8], R2 ;  /* 0x0000e802ff0075a7 */ /* 0x000ee40008001107 */
[----:B---3--:R-:W-:Y:S05]  /*4e70*/  @!P0 BRA `(.L_x_89) ;  /* 0x0000004c00e88947 */ /* 0x008fea0003800000 */
.L_x_196:
[----:B------:R-:W3:Y:S02]  /*4e80*/  SYNCS.PHASECHK.TRANS64.TRYWAIT P0, [UR7+0xf0], R2 ;  /* 0x0000f002ff0075a7 */ /* 0x000ee40008001107 */
[----:B---3--:R-:W-:Y:S05]  /*4e90*/  @!P0 BRA `(.L_x_90) ;  /* 0x0000004c00f88947 */ /* 0x008fea0003800000 */
.L_x_198:
[----:B-1----:R-:W-:-:S07]  /*4ea0*/  MOV R0, UR7 ;  /* 0x0000000700007c02 */ /* 0x002fce0008000f00 */
.L_x_91:
[----:B-1----:R-:W-:-:S04]  /*4eb0*/  SHF.L.U32 R2, R29, 0x1f, RZ ;  /* 0x0000001f1d027819 */ /* 0x002fc800000006ff */
[----:B------:R1:W3:Y:S03]  /*4ec0*/  SYNCS.PHASECHK.TRANS64.TRYWAIT P0, [R0+URZ+0xf8], R2 ;  /* 0x0000f802000075a7 */ /* 0x0002e600080011ff */
[----:B---3--:R-:W-:Y:S05]  /*4ed0*/  @!P0 NANOSLEEP.SYNCS 0x989680 ;  /* 0x009896800000895d */ /* 0x008fea0003900000 */
[----:B------:R-:W3:Y:S02]  /*4ee0*/  @!P0 SYNCS.PHASECHK.TRANS64 P0, [R0+URZ+0xf8], R2 ;  /* 0x0000f802000085a7 */ /* 0x000ee400080010ff */
[----:B--23--:R-:W-:Y:S05]  /*4ef0*/  @P0 EXIT ;  /* 0x000000000000094d */ /* 0x00cfea0003800000 */
[----:B------:R-:W-:Y:S05]  /*4f00*/  BRA `(.L_x_91) ;  /* 0xfffffffc00e87947 */ /* 0x000fea000383ffff */
.L_x_76:
[----:B------:R-:W-:-:S06]  /*4f10*/  UISETP.GE.AND UP1, UPT, UR8, 0x4, UPT ;  /* 0x000000040800788c */ /* 0x000fcc000bf26270 */
[----:B------:R-:W-:-:S13]  /*4f20*/  PLOP3.LUT P0, PT, PT, PT, UP1, 0x80, 0x8 ;  /* 0x000000000008781c */ /* 0x000fda0003f0f018 */
[----:B------:R-:W-:Y:S05]  /*4f30*/  @!P0 EXIT ;  /* 0x000000000000894d */ /* 0x000fea0003800000 */
[----:B------:R-:W-:Y:S01]  /*4f40*/  BAR.SYNC.DEFER_BLOCKING 0x6, 0xa0 ;  /* 0x0182800000007b1d */ /* 0x000fe20000010000 */
[C---:B------:R-:W-:Y:S01]  /*4f50*/  IMAD.SHL.U32 R2, R101.reuse, 0x20, RZ ;  /* 0x0000002065027824 */ /* 0x040fe200078e00ff */
[C---:B------:R-:W-:Y:S01]  /*4f60*/  SHF.L.U32 R46, R101.reuse, 0x10, RZ ;  /* 0x00000010652e7819 */ /* 0x040fe200000006ff */
[C---:B------:R-:W-:Y:S01]  /*4f70*/  IMAD.SHL.U32 R100, R101.reuse, 0x4, RZ ;  /* 0x0000000465647824 */ /* 0x040fe200078e00ff */
[C---:B------:R-:W-:Y:S01]  /*4f80*/  LOP3.LUT R102, R101.reuse, 0x60, RZ, 0xc0, !PT ;  /* 0x0000006065667812 */ /* 0x040fe200078ec0ff */
[----:B------:R-:W-:Y:S01]  /*4f90*/  HFMA2 R97, -RZ, RZ, 0, 5.9604644775390625e-08 ;  /* 0x00000001ff617431 */ /* 0x000fe200000001ff */
[----:B------:R-:W-:Y:S02]  /*4fa0*/  UMOV UR48, 0x400 ;  /* 0x0000040000307882 */ /* 0x000fe40000000000 */
[----:B------:R-:W1:Y:S01]  /*4fb0*/  LDC R91, c[0x0][0x370] ;  /* 0x0000dc00ff5b7b82 */ /* 0x000e620000000800 */
[----:B------:R-:W-:Y:S01]  /*4fc0*/  ULEA UR48, UR37, UR48, 0x18 ;  /* 0x0000003025307291 */ /* 0x000fe2000f8ec0ff */
[----:B------:R-:W-:Y:S01]  /*4fd0*/  LOP3.LUT R3, R2, 0xc0, RZ, 0xc0, !PT ;  /* 0x000000c002037812 */ /* 0x000fe200078ec0ff */
[----:B------:R-:W-:Y:S01]  /*4fe0*/  HFMA2 R95, -RZ, RZ, 0, 0 ;  /* 0x00000000ff5f7431 */ /* 0x000fe200000001ff */
[----:B------:R-:W-:Y:S01]  /*4ff0*/  LOP3.LUT R99, R101, 0x2, RZ, 0xc0, !PT ;  /* 0x0000000265637812 */ /* 0x000fe200078ec0ff */
[----:B------:R-:W-:Y:S01]  /*5000*/  UIADD3 UR4, UPT, UPT, UR48, 0x200, URZ ;  /* 0x0000020030047890 */ /* 0x000fe2000fffe0ff */
[----:B------:R-:W-:Y:S01]  /*5010*/  LOP3.LUT R100, R3, 0x18, R100, 0xf8, !PT ;  /* 0x0000001803647812 */ /* 0x000fe200078ef864 */
[----:B------:R-:W-:Y:S01]  /*5020*/  IMAD.MOV.U32 R45, RZ, RZ, RZ ;  /* 0x000000ffff2d7224 */ /* 0x000fe200078e00ff */
[----:B------:R-:W2:Y:S01]  /*5030*/  LDC R42, c[0x0][0xb0c] ;  /* 0x0002c300ff2a7b82 */ /* 0x000ea20000000800 */
[----:B------:R-:W-:Y:S01]  /*5040*/  LOP3.LUT R46, R46, 0x600000, RZ, 0xc0, !PT ;  /* 0x006000002e2e7812 */ /* 0x000fe200078ec0ff */
[----:B------:R-:W-:Y:S01]  /*5050*/  IMAD.MOV.U32 R105, RZ, RZ, RZ ;  /* 0x000000ffff697224 */ /* 0x000fe200078e00ff */
[----:B------:R-:W-:Y:S01]  /*5060*/  LOP3.LUT R100, R100, 0xf20, R2, 0xf8, !PT ;  /* 0x00000f2064647812 */ /* 0x000fe200078ef802 */
[----:B------:R-:W-:Y:S01]  /*5070*/  IMAD.U32 R93, RZ, RZ, UR4 ;  /* 0x00000004ff5d7e24 */ /* 0x000fe2000f8e00ff */
[----:B------:R-:W-:Y:S01]  /*5080*/  LOP3.LUT R101, R101, 0x4, RZ, 0xc0, !PT ;  /* 0x0000000465657812 */ /* 0x000fe200078ec0ff */
[----:B------:R-:W4:Y:S01]  /*5090*/  LDCU.64 UR52, c[0x0][0x348] ;  /* 0x00006900ff3477ac */ /* 0x000f220008000a00 */
[----:B------:R-:W-:Y:S01]  /*50a0*/  MOV R96, RZ ;  /* 0x000000ff00607202 */ /* 0x000fe20000000f00 */
[----:B------:R-:W1:Y:S01]  /*50b0*/  LDC R89, c[0x0][0xb20] ;  /* 0x0002c800ff597b82 */ /* 0x000e620000000800 */
[----:B------:R-:W3:Y:S01]  /*50c0*/  LDS R0, [UR48+0x1c0] ;  /* 0x0001c030ff007984 */ /* 0x000ee20008000800 */
[----:B------:R-:W-:Y:S01]  /*50d0*/  IMAD R100, R100, 0x2, R93 ;  /* 0x0000000264647824 */ /* 0x000fe200078e025d */
[----:B------:R-:W1:Y:S03]  /*50e0*/  LDCU.64 UR38, c[0x0][0x888] ;  /* 0x00011100ff2677ac */ /* 0x000e660008000a00 */
[--C-:B------:R-:W-:Y:S01]  /*50f0*/  IMAD R99, R99, -0x10, R100.reuse ;  /* 0xfffffff063637824 */ /* 0x100fe200078e0264 */
[----:B------:R-:W1:Y:S01]  /*5100*/  LDCU.64 UR44, c[0x0][0x890] ;  /* 0x00011200ff2c77ac */ /* 0x000e620008000a00 */
[----:B------:R-:W1:Y:S01]  /*5110*/  LDC R41, c[0x0][0xb30] ;  /* 0x0002cc00ff297b82 */ /* 0x000e620000000800 */
[----:B------:R-:W-:Y:S01]  /*5120*/  IMAD R98, R101, -0x10, R100 ;  /* 0xfffffff065627824 */ /* 0x000fe200078e0264 */
[----:B------:R-:W-:Y:S01]  /*5130*/  UMOV UR49, URZ ;  /* 0x000000ff00317c82 */ /* 0x000fe20008000000 */
[----:B------:R-:W-:-:S05]  /*5140*/  UMOV UR51, URZ ;  /* 0x000000ff00337c82 */ /* 0x000fca0008000000 */
[----:B------:R-:W1:Y:S08]  /*5150*/  LDC.64 R84, c[0x0][0xb10] ;  /* 0x0002c400ff547b82 */ /* 0x000e700000000a00 */
[----:B------:R-:W1:Y:S08]  /*5160*/  LDC.64 R38, c[0x0][0xb18] ;  /* 0x0002c600ff267b82 */ /* 0x000e700000000a00 */
[----:B------:R-:W1:Y:S08]  /*5170*/  LDC.64 R36, c[0x0][0xb28] ;  /* 0x0002ca00ff247b82 */ /* 0x000e700000000a00 */
[----:B------:R-:W1:Y:S01]  /*5180*/  LDC.64 R82, c[0x0][0x8b0] ;  /* 0x00022c00ff527b82 */ /* 0x000e620000000a00 */
[----:B---3--:R-:W-:-:S07]  /*5190*/  IMAD.IADD R46, R0, 0x1, R46 ;  /* 0x00000001002e7824 */ /* 0x008fce00078e022e */
[----:B------:R-:W3:Y:S08]  /*51a0*/  LDC.64 R80, c[0x0][0x8a8] ;  /* 0x00022a00ff507b82 */ /* 0x000ef00000000a00 */
[----:B--2-4-:R-:W1:Y:S02]  /*51b0*/  LDC R90, c[0x0][0x374] ;  /* 0x0000dd00ff5a7b82 */ /* 0x014e640000000800 */
.L_x_135:
[----:B------:R-:W-:Y:S02]  /*51c0*/  LEA R0, R105, UR48, 0x3 ;  /* 0x0000003069007c11 */ /* 0x000fe4000f8e18ff */
[----:B------:R-:W-:Y:S02]  /*51d0*/  SHF.L.U32 R2, R95, 0x1f, RZ ;  /* 0x0000001f5f027819 */ /* 0x000fe400000006ff */
[----:B-1----:R-:W-:Y:S02]  /*51e0*/  LEA R16, R105, UR48, 0x4 ;  /* 0x0000003069107c11 */ /* 0x002fe4000f8e20ff */
[----:B------:R-:W2:Y:S02]  /*51f0*/  SYNCS.PHASECHK.TRANS64.TRYWAIT P0, [R0+URZ+0x110], R2 ;  /* 0x00011002000075a7 */ /* 0x000ea400080011ff */
[----:B--23--:R-:W-:Y:S05]  /*5200*/  @!P0 BRA `(.L_x_92) ;  /* 0x0000004c00348947 */ /* 0x00cfea0003800000 */
.L_x_199:
[----:B------:R-:W4:Y:S01]  /*5210*/  LDC.64 R10, c[0x0][0xb10] ;  /* 0x0002c400ff0a7b82 */ /* 0x000f220000000a00 */
[----:B------:R-:W3:Y:S01]  /*5220*/  LDS.128 R16, [R16+0x1a0] ;  /* 0x0001a00010107984 */ /* 0x000ee20000000c00 */
[----:B-1----:R-:W-:Y:S01]  /*5230*/  ISETP.NE.AND P1, PT, R41, 0x1, PT ;  /* 0x000000012900780c */ /* 0x002fe20003f25270 */
[----:B--2---:R-:W-:Y:S01]  /*5240*/  VIADD R0, R0, 0x120 ;  /* 0x0000012000007836 */ /* 0x004fe20000000000 */
[----:B------:R-:W-:Y:S04]  /*5250*/  ISETP.GE.AND P0, PT, R40, 0x1, PT ;  /* 0x000000012800780c */ /* 0x000fe80003f06270 */
[----:B------:R-:W1:Y:S01]  /*5260*/  LDC.64 R8, c[0x0][0xb18] ;  /* 0x0002c600ff087b82 */ /* 0x000e620000000a00 */
[----:B------:R-:W-:Y:S01]  /*5270*/  PRMT R0, RZ, 0x654, R0 ;  /* 0x00000654ff007816 */ /* 0x000fe20000000000 */
[----:B------:R-:W-:Y:S01]  /*5280*/  @!PT LDS RZ, [RZ] ;  /* 0x00000000fffff984 */ /* 0x000fe20000000800 */
[----:B------:R-:W-:Y:S01]  /*5290*/  @!PT LDS RZ, [RZ] ;  /* 0x00000000fffff984 */ /* 0x000fe20000000800 */
[----:B------:R-:W-:Y:S01]  /*52a0*/  @!PT LDS RZ, [RZ] ;  /* 0x00000000fffff984 */ /* 0x000fe20000000800 */
[----:B------:R-:W-:Y:S01]  /*52b0*/  @!PT LDS RZ, [RZ] ;  /* 0x00000000fffff984 */ /* 0x000fe20000000800 */
[----:B------:R2:W-:Y:S06]  /*52c0*/  MEMBAR.ALL.CTA ;  /* 0x0000000000007992 */ /* 0x0005ec0000008000 */
[----:B--2---:R-:W2:Y:S01]  /*52d0*/  FENCE.VIEW.ASYNC.S ;  /* 0x00000000000073c6 */ /* 0x004ea20000000000 */
[----:B------:R-:W1:Y:S08]  /*52e0*/  @!P1 LDC R12, c[0x0][0xb20] ;  /* 0x0002c800ff0c9b82 */ /* 0x000e700000000800 */
[----:B------:R-:W1:Y:S01]  /*52f0*/  @!P1 LDC R7, c[0x0][0xb0c] ;  /* 0x0002c300ff079b82 */ /* 0x000e620000000800 */
[----:B--2---:R2:W-:Y:S01]  /*5300*/  SYNCS.ARRIVE.TRANS64.RED.A1T0 RZ, [R0+URZ], RZ ;  /* 0x000000ff00ff79a7 */ /* 0x0045e200081004ff */
[----:B---3--:R-:W-:Y:S04]  /*5310*/  LOP3.LUT P4, RZ, R18, 0x1, RZ, 0xc0, !PT ;  /* 0x0000000112ff7812 */ /* 0x008fe8000788c0ff */
[----:B------:R-:W-:Y:S09]  /*5320*/  P2R R103, PR, RZ, 0x10 ;  /* 0x00000010ff677803 */ /* 0x000ff20000000000 */
[----:B------:R-:W-:Y:S02]  /*5330*/  @P4 MOV R44, R16 ;  /* 0x00000010002c4202 */ /* 0x000fe40000000f00 */
[----:B------:R-:W-:Y:S01]  /*5340*/  @P4 LOP3.LUT R43, R17, 0xffff, RZ, 0xc0, !PT ;  /* 0x0000ffff112b4812 */ /* 0x000fe200078ec0ff */
[----:B--2-4-:R-:W-:Y:S06]  /*5350*/  @!P0 BRA `(.L_x_93) ;  /* 0x0000000000a48947 */ /* 0x014fec0003800000 */
[----:B------:R-:W-:Y:S01]  /*5360*/  IMAD.HI.U32 R0, R90, R39, RZ ;  /* 0x000000275a007227 */ /* 0x000fe200078e00ff */
[----:B------:R-:W-:Y:S02]  /*5370*/  ISETP.NE.AND P0, PT, R38, 0x1, PT ;  /* 0x000000012600780c */ /* 0x000fe40003f05270 */
[----:B------:R-:W-:Y:S01]  /*5380*/  ISETP.NE.AND P2, PT, R40, 0x1, PT ;  /* 0x000000012800780c */ /* 0x000fe20003f45270 */
[----:B------:R-:W-:Y:S01]  /*5390*/  IMAD.HI.U32 R4, R91, R84, RZ ;  /* 0x000000545b047227 */ /* 0x000fe200078e00ff */
[----:B------:R-:W-:Y:S02]  /*53a0*/  SHF.R.U32.HI R0, RZ, R89, R0 ;  /* 0x00000059ff007219 */ /* 0x000fe40000011600 */
[----:B------:R-:W-:Y:S01]  /*53b0*/  ISETP.NE.AND P3, PT, R42, 0x1, PT ;  /* 0x000000012a00780c */ /* 0x000fe20003f65270 */
[----:B------:R-:W-:Y:S01]  /*53c0*/  IMAD.HI.U32 R6, R43, R39, RZ ;  /* 0x000000272b067227 */ /* 0x000fe200078e00ff */
[-C--:B------:R-:W-:Y:S02]  /*53d0*/  SHF.R.U32.HI R4, RZ, R85.reuse, R4 ;  /* 0x00000055ff047219 */ /* 0x080fe40000011604 */
[----:B------:R-:W-:Y:S01]  /*53e0*/  SEL R0, R90, R0, !P0 ;  /* 0x000000005a007207 */ /* 0x000fe20004000000 */
[----:B------:R-:W-:Y:S01]  /*53f0*/  IMAD.HI.U32 R5, R44, R84, RZ ;  /* 0x000000542c057227 */ /* 0x000fe200078e00ff */
[----:B------:R-:W-:Y:S03]  /*5400*/  SEL R4, R91, R4, !P3 ;  /* 0x000000045b047207 */ /* 0x000fe60005800000 */
[-C--:B------:R-:W-:Y:S01]  /*5410*/  IMAD.HI.U32 R3, R0, R36.reuse, RZ ;  /* 0x0000002400037227 */ /* 0x080fe200078e00ff */
[----:B------:R-:W-:Y:S03]  /*5420*/  SHF.R.U32.HI R5, RZ, R85, R5 ;  /* 0x00000055ff057219 */ /* 0x000fe60000011605 */
[----:B------:R-:W-:Y:S01]  /*5430*/  IMAD.HI.U32 R2, R4, R36, RZ ;  /* 0x0000002404027227 */ /* 0x000fe200078e00ff */
[----:B------:R-:W-:Y:S02]  /*5440*/  @P2 SHF.R.U32.HI R0, RZ, R37, R3 ;  /* 0x00000025ff002219 */ /* 0x000fe40000011603 */
[----:B------:R-:W-:Y:S02]  /*5450*/  SHF.R.U32.HI R3, RZ, R89, R6 ;  /* 0x00000059ff037219 */ /* 0x000fe40000011606 */
[----:B------:R-:W-:Y:S01]  /*5460*/  @P2 SHF.R.U32.HI R4, RZ, R37, R2 ;  /* 0x00000025ff042219 */ /* 0x000fe20000011602 */
[----:B------:R-:W-:Y:S01]  /*5470*/  IMAD R0, R40, R0, RZ ;  /* 0x0000000028007224 */ /* 0x000fe200078e02ff */
[----:B------:R-:W-:Y:S02]  /*5480*/  SEL R3, R43, R3, !P0 ;  /* 0x000000032b037207 */ /* 0x000fe40004000000 */
[----:B------:R-:W-:Y:S01]  /*5490*/  SEL R2, R44, R5, !P3 ;  /* 0x000000052c027207 */ /* 0x000fe20005800000 */
[----:B------:R-:W-:Y:S01]  /*54a0*/  IMAD R5, R40, R4, RZ ;  /* 0x0000000428057224 */ /* 0x000fe200078e02ff */
[C---:B------:R-:W-:Y:S01]  /*54b0*/  ISETP.GE.AND P0, PT, R3.reuse, R0, PT ;  /* 0x000000000300720c */ /* 0x040fe20003f06270 */
[C---:B------:R-:W-:Y:S03]  /*54c0*/  IMAD.HI.U32 R0, R3.reuse, R36, RZ ;  /* 0x0000002403007227 */ /* 0x040fe600078e00ff */
[C---:B------:R-:W-:Y:S02]  /*54d0*/  ISETP.GE.OR P0, PT, R2.reuse, R5, P0 ;  /* 0x000000050200720c */ /* 0x040fe40000706670 */
[----:B------:R-:W-:Y:S04]  /*54e0*/  SHF.R.U32.HI R0, RZ, R37, R0 ;  /* 0x00000025ff007219 */ /* 0x000fe80000011600 */
[C---:B------:R-:W-:Y:S05]  /*54f0*/  SEL R6, R3.reuse, R0, !P2 ;  /* 0x0000000003067207 */ /* 0x040fea0005000000 */
        /* <DEDUP_REMOVED lines=14> */
[----:B------:R-:W-:Y:S07]  /*55e0*/  IMAD R43, R3, R38, R43 ;  /* 0x00000026032b7224 */ /* 0x000fee00078e022b */
.L_x_93:
[----:B-1----:R-:W-:Y:S01]  /*55f0*/  @!P1 ISETP.NE.AND P0, PT, R8, 0x1, PT ;  /* 0x000000010800980c */ /* 0x002fe20003f05270 */
[----:B------:R-:W-:Y:S01]  /*5600*/  @!P1 IMAD.HI.U32 R2, R43, R9, RZ ;  /* 0x000000092b029227 */ /* 0x000fe200078e00ff */
[----:B------:R-:W-:Y:S01]  /*5610*/  R2UR UR42, R15 ;  /* 0x000000000f2a72ca */ /* 0x000fe200000e0000 */
[----:B------:R-:W-:Y:S01]  /*5620*/  BSSY.RECONVERGENT B6, `(.L_x_94) ;  /* 0x0000031000067945 */ /* 0x000fe20003800200 */
[----:B------:R-:W-:Y:S01]  /*5630*/  R2UR UR41, R14 ;  /* 0x000000000e2972ca */ /* 0x000fe200000e0000 */
[C---:B------:R-:W-:Y:S01]  /*5640*/  @!P1 IMAD.HI.U32 R0, R44.reuse, R10, RZ ;  /* 0x0000000a2c009227 */ /* 0x040fe200078e00ff */
[----:B------:R-:W-:Y:S02]  /*5650*/  @!P1 SHF.R.U32.HI R2, RZ, R12, R2 ;  /* 0x0000000cff029219 */ /* 0x000fe40000011602 */
[----:B------:R-:W-:Y:S01]  /*5660*/  @!P1 ISETP.NE.AND P2, PT, R7, 0x1, PT ;  /* 0x000000010700980c */ /* 0x000fe20003f45270 */
[----:B------:R-:W-:Y:S01]  /*5670*/  VIADD R105, R105, 0x1 ;  /* 0x0000000169697836 */ /* 0x000fe20000000000 */
[----:B------:R-:W-:Y:S02]  /*5680*/  @!P1 SEL R2, R43, R2, !P0 ;  /* 0x000000022b029207 */ /* 0x000fe40004000000 */
[----:B------:R-:W-:Y:S02]  /*5690*/  @!P1 SHF.R.U32.HI R0, RZ, R11, R0 ;  /* 0x0000000bff009219 */ /* 0x000fe40000011600 */
[----:B------:R-:W-:Y:S01]  /*56a0*/  LOP3.LUT P0, RZ, R93, 0x1b0, RZ, 0xc0, !PT ;  /* 0x000001b05dff7812 */ /* 0x000fe2000780c0ff */
[----:B------:R-:W-:Y:S01]  /*56b0*/  USHF.L.U32 UR42, UR42, 0x7, URZ ;  /* 0x000000072a2a7899 */ /* 0x000fe200080006ff */
[----:B------:R-:W-:Y:S01]  /*56c0*/  @!P1 SEL R3, R44, R0, !P2 ;  /* 0x000000002c039207 */ /* 0x000fe20005000000 */
[----:B------:R-:W-:Y:S01]  /*56d0*/  USHF.L.U32 UR41, UR41, 0x7, URZ ;  /* 0x0000000729297899 */ /* 0x000fe200080006ff */
[----:B------:R-:W-:Y:S03]  /*56e0*/  @P4 SHF.R.U32.HI R94, RZ, 0x10, R17 ;  /* 0x00000010ff5e4819 */ /* 0x000fe60000011611 */
[----:B------:R-:W-:Y:S02]  /*56f0*/  @!P1 IMAD.IADD R0, R2, 0x1, -R3 ;  /* 0x0000000102009824 */ /* 0x000fe400078e0a03 */
[----:B------:R-:W-:Y:S02]  /*5700*/  @!P1 IMAD.IADD R2, R3, 0x1, -R2 ;  /* 0x0000000103029824 */ /* 0x000fe400078e0a02 */
[----:B------:R-:W-:Y:S02]  /*5710*/  @!P1 IMAD R44, R0, R7, R44 ;  /* 0x00000007002c9224 */ /* 0x000fe400078e022c */
[----:B------:R-:W-:Y:S01]  /*5720*/  @!P1 IMAD R43, R2, R8, R43 ;  /* 0x00000008022b9224 */ /* 0x000fe200078e022b */
[----:B------:R-:W-:Y:S06]  /*5730*/  @!P0 BRA `(.L_x_95) ;  /* 0x00000000007c8947 */ /* 0x000fec0003800000 */
[----:B------:R-:W1:Y:S01]  /*5740*/  LDCU.64 UR8, c[0x4][0x80] ;  /* 0x01001000ff0877ac */ /* 0x000e620008000a00 */
[----:B------:R-:W-:Y:S01]  /*5750*/  MOV R2, 0x0 ;  /* 0x0000000000027802 */ /* 0x000fe20000000f00 */
[----:B------:R-:W-:Y:S02]  /*5760*/  HFMA2 R12, -RZ, RZ, 0, 5.9604644775390625e-08 ;  /* 0x00000001ff0c7431 */ /* 0x000fe400000001ff */
[----:B------:R-:W-:Y:S01]  /*5770*/  IMAD.MOV.U32 R8, RZ, RZ, 0x70 ;  /* 0x00000070ff087424 */ /* 0x000fe200078e00ff */
[----:B------:R2:W3:Y:S01]  /*5780*/  LDC.64 R14, c[0x4][R2] ;  /* 0x01000000020e7b82 */ /* 0x0004e20000000a00 */
[----:B------:R-:W4:Y:S01]  /*5790*/  LDCU.64 UR6, c[0x4][0x88] ;  /* 0x01001100ff0677ac */ /* 0x000f220008000a00 */
[----:B------:R-:W-:Y:S01]  /*57a0*/  IMAD.MOV.U32 R13, RZ, RZ, RZ ;  /* 0x000000ffff0d7224 */ /* 0x000fe200078e00ff */
[----:B------:R-:W2:Y:S01]  /*57b0*/  LDCU.64 UR4, c[0x4][0x8] ;  /* 0x01000100ff0477ac */ /* 0x000ea20008000a00 */
[----:B-1----:R-:W-:Y:S01]  /*57c0*/  MOV R5, UR9 ;  /* 0x0000000900057c02 */ /* 0x002fe20008000f00 */
[----:B------:R-:W-:Y:S01]  /*57d0*/  IMAD.U32 R4, RZ, RZ, UR8 ;  /* 0x00000008ff047e24 */ /* 0x000fe2000f8e00ff */
[----:B----4-:R-:W-:Y:S01]  /*57e0*/  MOV R7, UR7 ;  /* 0x0000000700077c02 */ /* 0x010fe20008000f00 */
[----:B------:R-:W-:Y:S01]  /*57f0*/  IMAD.U32 R6, RZ, RZ, UR6 ;  /* 0x00000006ff067e24 */ /* 0x000fe2000f8e00ff */
[----:B--2---:R-:W-:Y:S01]  /*5800*/  MOV R11, UR5 ;  /* 0x00000005000b7c02 */ /* 0x004fe20008000f00 */
[----:B------:R-:W-:Y:S02]  /*5810*/  IMAD.U32 R10, RZ, RZ, UR4 ;  /* 0x00000004ff0a7e24 */ /* 0x000fe4000f8e00ff */
[----:B------:R-:W-:Y:S07]  /*5820*/  LEPC R20, `(.L_x_96) ;  /* 0x000000001014794e */ /* 0x000fee0000000000 */
[----:B---3-5:R-:W-:Y:S05]  /*5830*/  CALL.ABS.NOINC R14 ;  /* 0x000000000e007343 */ /* 0x028fea0003c00000 */
.L_x_96:
[----:B------:R-:W1:Y:S01]  /*5840*/  LDCU.64 UR8, c[0x4][0x80] ;  /* 0x01001000ff0877ac */ /* 0x000e620008000a00 */
[----:B------:R-:W2:Y:S01]  /*5850*/  LDC.64 R2, c[0x4][R2] ;  /* 0x0100000002027b82 */ /* 0x000ea20000000a00 */
[----:B------:R-:W-:Y:S02]  /*5860*/  HFMA2 R12, -RZ, RZ, 0, 5.9604644775390625e-08 ;  /* 0x00000001ff0c7431 */ /* 0x000fe400000001ff */
[----:B------:R-:W-:Y:S02]  /*5870*/  IMAD.MOV.U32 R8, RZ, RZ, 0x70 ;  /* 0x00000070ff087424 */ /* 0x000fe400078e00ff */
[----:B------:R-:W-:Y:S01]  /*5880*/  IMAD.MOV.U32 R13, RZ, RZ, RZ ;  /* 0x000000ffff0d7224 */ /* 0x000fe200078e00ff */
[----:B------:R-:W3:Y:S01]  /*5890*/  LDCU.64 UR6, c[0x4][0x88] ;  /* 0x01001100ff0677ac */ /* 0x000ee20008000a00 */
[----:B------:R-:W4:Y:S01]  /*58a0*/  LDCU.64 UR4, c[0x4][0x8] ;  /* 0x01000100ff0477ac */ /* 0x000f220008000a00 */
[----:B-1----:R-:W-:Y:S02]  /*58b0*/  MOV R4, UR8 ;  /* 0x0000000800047c02 */ /* 0x002fe40008000f00 */
[----:B------:R-:W-:Y:S02]  /*58c0*/  MOV R5, UR9 ;  /* 0x0000000900057c02 */ /* 0x000fe40008000f00 */
[----:B---3--:R-:W-:Y:S01]  /*58d0*/  MOV R7, UR7 ;  /* 0x0000000700077c02 */ /* 0x008fe20008000f00 */
[----:B------:R-:W-:Y:S01]  /*58e0*/  IMAD.U32 R6, RZ, RZ, UR6 ;  /* 0x00000006ff067e24 */ /* 0x000fe2000f8e00ff */
[----:B----4-:R-:W-:Y:S01]  /*58f0*/  MOV R11, UR5 ;  /* 0x00000005000b7c02 */ /* 0x010fe20008000f00 */
[----:B------:R-:W-:Y:S02]  /*5900*/  IMAD.U32 R10, RZ, RZ, UR4 ;  /* 0x00000004ff0a7e24 */ /* 0x000fe4000f8e00ff */
[----:B------:R-:W-:Y:S07]  /*5910*/  LEPC R20, `(.L_x_95) ;  /* 0x000000001014794e */ /* 0x000fee0000000000 */
[----:B--2---:R-:W-:Y:S05]  /*5920*/  CALL.ABS.NOINC R2 ;  /* 0x0000000002007343 */ /* 0x004fea0003c00000 */
.L_x_95:
[----:B------:R-:W-:Y:S05]  /*5930*/  BSYNC.RECONVERGENT B6 ;  /* 0x0000000000067941 */ /* 0x000fea0003800200 */
.L_x_94:
[----:B------:R-:W-:Y:S01]  /*5940*/  ISETP.NE.U32.AND P4, PT, R82, RZ, PT ;  /* 0x000000ff5200720c */ /* 0x000fe20003f85070 */
[----:B------:R-:W-:Y:S01]  /*5950*/  UISETP.NE.AND UP2, UPT, UR50, URZ, UPT ;  /* 0x000000ff3200728c */ /* 0x000fe2000bf45270 */
[----:B------:R-:W-:Y:S01]  /*5960*/  ISETP.NE.U32.AND P2, PT, RZ, UR38, PT ;  /* 0x00000026ff007c0c */ /* 0x000fe2000bf45070 */
[----:B------:R-:W-:Y:S01]  /*5970*/  UISETP.NE.U32.AND UP1, UPT, UR44, URZ, UPT ;  /* 0x000000ff2c00728c */ /* 0x000fe2000bf25070 */
[----:B------:R-:W-:Y:S01]  /*5980*/  ISETP.NE.AND.EX P4, PT, R83, RZ, PT, P4 ;  /* 0x000000ff5300720c */ /* 0x000fe20003f85340 */
[----:B------:R-:W-:Y:S01]  /*5990*/  UPLOP3.LUT UP0, UPT, UPT, UPT, UPT, 0x40, 0x4 ;  /* 0x000000000004789c */ /* 0x000fe20003f0e870 */
[----:B------:R-:W-:Y:S01]  /*59a0*/  ISETP.NE.AND.EX P2, PT, RZ, UR39, PT, P2 ;  /* 0x00000027ff007c0c */ /* 0x000fe2000bf45320 */
[----:B------:R-:W-:Y:S01]  /*59b0*/  UISETP.NE.AND.EX UP1, UPT, UR45, URZ, UPT, UP1 ;  /* 0x000000ff2d00728c */ /* 0x000fe2000bf25310 */
[----:B------:R-:W-:Y:S04]  /*59c0*/  PLOP3.LUT P1, PT, PT, PT, UP2, 0x80, 0x8 ;  /* 0x000000000008781c */ /* 0x000fe80003f2f028 */
[----:B------:R-:W-:Y:S06]  /*59d0*/  @UP2 UPLOP3.LUT UP0, UPT, UPT, UPT, UP1, 0x80, 0x8 ;  /* 0x000000000008289c */ /* 0x000fec0003f0f010 */
[----:B------:R-:W-:Y:S01]  /*59e0*/  PLOP3.LUT P0, PT, PT, PT, UP0, 0x80, 0x8 ;  /* 0x000000000008781c */ /* 0x000fe20003f0f008 */
[----:B------:R-:W-:Y:S01]  /*59f0*/  @!UPT UIADD3 URZ, UPT, UPT, URZ, URZ, URZ ;  /* 0x000000fffffff290 */ /* 0x000fe2000fffe0ff */
[----:B------:R-:W-:Y:S11]  /*5a00*/  BRA.U !UP1, `(.L_x_97) ;  /* 0x0000000109387547 */ /* 0x000ff6000b800000 */
[----:B------:R-:W-:Y:S01]  /*5a10*/  UISETP.NE.U32.AND UP0, UPT, UR38, URZ, UPT ;  /* 0x000000ff2600728c */ /* 0x000fe2000bf05070 */
[----:B------:R-:W-:Y:S02]  /*5a20*/  HFMA2 R0, -RZ, RZ, 0, 5.9604644775390625e-08 ;  /* 0x00000001ff007431 */ /* 0x000fe400000001ff */
[----:B------:R-:W-:Y:S01]  /*5a30*/  IMAD.MOV.U32 R88, RZ, RZ, 0x1 ;  /* 0x00000001ff587424 */ /* 0x000fe200078e00ff */
[----:B------:R-:W-:Y:S06]  /*5a40*/  UISETP.NE.AND.EX UP0, UPT, UR39, URZ, UPT, UP0 ;  /* 0x000000ff2700728c */ /* 0x000fec000bf05300 */
[----:B------:R-:W-:Y:S05]  /*5a50*/  PLOP3.LUT P3, PT, PT, PT, UP0, 0x80, 0x8 ;  /* 0x000000000008781c */ /* 0x000fea0003f6f008 */
[----:B------:R-:W1:Y:S01]  /*5a60*/  @UP0 LDCU.64 UR6, c[0x0][0x888] ;  /* 0x00011100ff0607ac */ /* 0x000e620008000a00 */
[----:B------:R-:W-:Y:S07]  /*5a70*/  @UP0 UIMAD UR4, UR36, UR44, URZ ;  /* 0x0000002c240402a4 */ /* 0x000fee000f8e02ff */
[----:B------:R-:W-:Y:S01]  /*5a80*/  @!P3 PRMT R88, R0, 0x7610, R88 ;  /* 0x000076100058b816 */ /* 0x000fe20000000058 */
[----:B-1----:R-:W-:Y:S03]  /*5a90*/  @UP0 UIMAD.WIDE UR6, UR4, 0x4, UR6 ;  /* 0x00000004040608a5 */ /* 0x002fe6000f8e0206 */
[----:B------:R-:W1:Y:S03]  /*5aa0*/  @!UP0 LDCU UR4, c[0x0][0x880] ;  /* 0x00011000ff0487ac */ /* 0x000e660008000800 */
[----:B------:R-:W-:Y:S01]  /*5ab0*/  IMAD.U32 R2, RZ, RZ, UR6 ;  /* 0x00000006ff027e24 */ /* 0x000fe2000f8e00ff */
[----:B------:R-:W-:Y:S05]  /*5ac0*/  MOV R3, UR7 ;  /* 0x0000000700037c02 */ /* 0x000fea0008000f00 */
[----:B-----5:R2:W5:Y:S02]  /*5ad0*/  @P3 LDG.E R49, desc[UR46][R2.64] ;  /* 0x0000002e02313981 */ /* 0x020564000c1e1900 */
[----:B-12---:R-:W-:Y:S02]  /*5ae0*/  @!P3 IMAD.U32 R49, RZ, RZ, UR4 ;  /* 0x00000004ff31be24 */ /* 0x006fe4000f8e00ff */
.L_x_97:
[----:B------:R-:W-:Y:S05]  /*5af0*/  @!P4 BRA `(.L_x_98) ;  /* 0x000000000020c947 */ /* 0x000fea0003800000 */
[----:B------:R-:W-:Y:S04]  /*5b00*/  ISETP.NE.U32.AND P3, PT, R80, RZ, PT ;  /* 0x000000ff5000720c */ /* 0x000fe80003f65070 */
[----:B------:R-:W-:Y:S11]  /*5b10*/  ISETP.NE.AND.EX P3, PT, R81, RZ, PT, P3 ;  /* 0x000000ff5100720c */ /* 0x000ff60003f65330 */
[----:B------:R-:W-:Y:S02]  /*5b20*/  @!UPT UIADD3 URZ, UPT, UPT, URZ, URZ, URZ ;  /* 0x000000fffffff290 */ /* 0x000fe4000fffe0ff */
[----:B------:R-:W1:Y:S01]  /*5b30*/  @P3 LDC.64 R2, c[0x0][0x8a8] ;  /* 0x00022a00ff023b82 */ /* 0x000e620000000a00 */
[----:B------:R-:W-:Y:S04]  /*5b40*/  @P3 IMAD R0, R82, UR36, RZ ;  /* 0x0000002452003c24 */ /* 0x000fe8000f8e02ff */
[----:B-1----:R-:W-:Y:S05]  /*5b50*/  @P3 IMAD.WIDE R2, R0, 0x4, R2 ;  /* 0x0000000400023825 */ /* 0x002fea00078e0202 */
[----:B-----5:R1:W5:Y:S02]  /*5b60*/  @P3 LDG.E R47, desc[UR46][R2.64] ;  /* 0x0000002e022f3981 */ /* 0x020364000c1e1900 */
[----:B-1----:R-:W2:Y:S02]  /*5b70*/  @!P3 LDC R47, c[0x0][0x8a0] ;  /* 0x00022800ff2fbb82 */ /* 0x002ea40000000800 */
.L_x_98:
[----:B-----5:R-:W-:Y:S01]  /*5b80*/  FSETP.NEU.AND P3, PT, R49, RZ, PT ;  /* 0x000000ff3100720b */ /* 0x020fe20003f6d000 */
[----:B------:R-:W-:Y:S01]  /*5b90*/  BSSY B1, `(.L_x_99) ;  /* 0x0000039000017945 */ /* 0x000fe20003800000 */
[----:B------:R-:W-:Y:S01]  /*5ba0*/  SEL R3, RZ, 0xffffffff, P2 ;  /* 0xffffffffff037807 */ /* 0x000fe20001000000 */
[----:B------:R-:W-:Y:S01]  /*5bb0*/  IMAD.MOV.U32 R66, RZ, RZ, 0x1 ;  /* 0x00000001ff427424 */ /* 0x000fe200078e00ff */
[----:B------:R-:W-:Y:S01]  /*5bc0*/  @P1 LOP3.LUT P2, RZ, R88, 0xff, RZ, 0xc0, !PT ;  /* 0x000000ff58ff1812 */ /* 0x000fe2000784c0ff */
[----:B------:R-:W-:Y:S01]  /*5bd0*/  IMAD R48, R45, 0x80, R46 ;  /* 0x000000802d307824 */ /* 0x000fe200078e022e */
[----:B------:R-:W-:Y:S01]  /*5be0*/  @P1 SEL R0, RZ, 0xffffffff, P3 ;  /* 0xffffffffff001807 */ /* 0x000fe20001800000 */
[----:B------:R-:W-:Y:S01]  /*5bf0*/  IMAD R106, R101, -0x10, R99 ;  /* 0xfffffff0656a7824 */ /* 0x000fe200078e0263 */
[----:B------:R-:W-:Y:S01]  /*5c00*/  LOP3.LUT R97, R97, 0x1, RZ, 0x3c, !PT ;  /* 0x0000000161617812 */ /* 0x000fe200078e3cff */
[----:B------:R-:W-:Y:S01]  /*5c10*/  IMAD.MOV.U32 R65, RZ, RZ, RZ ;  /* 0x000000ffff417224 */ /* 0x000fe200078e00ff */
[----:B------:R-:W-:Y:S02]  /*5c20*/  @P0 SEL R0, R3, R0, !P2 ;  /* 0x0000000003000207 */ /* 0x000fe40005000000 */
[----:B------:R-:W-:Y:S02]  /*5c30*/  CS2R R78, SRZ ;  /* 0x00000000004e7805 */ /* 0x000fe4000001ff00 */
[----:B------:R-:W-:Y:S02]  /*5c40*/  LEA R64, R45, UR48, 0x3 ;  /* 0x000000302d407c11 */ /* 0x000fe4000f8e18ff */
[----:B------:R-:W-:Y:S02]  /*5c50*/  CS2R R76, SRZ ;  /* 0x00000000004c7805 */ /* 0x000fe4000001ff00 */
[----:B------:R-:W-:Y:S02]  /*5c60*/  @P1 LOP3.LUT R0, R0, 0x1, RZ, 0xc0, !PT ;  /* 0x0000000100001812 */ /* 0x000fe400078ec0ff */
[----:B------:R-:W-:Y:S02]  /*5c70*/  CS2R R70, SRZ ;  /* 0x0000000000467805 */ /* 0x000fe4000001ff00 */
[----:B------:R-:W-:Y:S02]  /*5c80*/  PLOP3.LUT P2, PT, PT, PT, UP1, 0x80, 0x8 ;  /* 0x000000000008781c */ /* 0x000fe40003f4f018 */
[----:B------:R-:W-:Y:S02]  /*5c90*/  CS2R R68, SRZ ;  /* 0x0000000000447805 */ /* 0x000fe4000001ff00 */
[----:B------:R-:W-:Y:S02]  /*5ca0*/  ISETP.NE.U32.OR P5, PT, R0, 0x1, !P1 ;  /* 0x000000010000780c */ /* 0x000fe40004fa5470 */
[----:B------:R-:W-:Y:S02]  /*5cb0*/  CS2R R62, SRZ ;  /* 0x00000000003e7805 */ /* 0x000fe4000001ff00 */
[----:B------:R-:W-:Y:S02]  /*5cc0*/  LOP3.LUT P4, R104, R88, 0xff, RZ, 0xc0, !PT ;  /* 0x000000ff58687812 */ /* 0x000fe4000788c0ff */
[----:B------:R-:W-:Y:S02]  /*5cd0*/  CS2R R60, SRZ ;  /* 0x00000000003c7805 */ /* 0x000fe4000001ff00 */
[----:B------:R-:W-:Y:S02]  /*5ce0*/  SEL R2, RZ, 0xffffffff, P3 ;  /* 0xffffffffff027807 */ /* 0x000fe40001800000 */
[----:B------:R-:W-:Y:S02]  /*5cf0*/  CS2R R58, SRZ ;  /* 0x00000000003a7805 */ /* 0x000fe4000001ff00 */
[----:B------:R-:W-:Y:S02]  /*5d00*/  P2R R107, PR, RZ, 0x20 ;  /* 0x00000020ff6b7803 */ /* 0x000fe40000000000 */
[----:B------:R-:W-:Y:S02]  /*5d10*/  CS2R R56, SRZ ;  /* 0x0000000000387805 */ /* 0x000fe4000001ff00 */
[----:B------:R-:W-:Y:S02]  /*5d20*/  @P2 SEL R2, R3, R2, !P4 ;  /* 0x0000000203022207 */ /* 0x000fe40006000000 */
[----:B------:R-:W-:Y:S02]  /*5d30*/  @P5 SHF.L.U32 R0, R97, 0x1f, RZ ;  /* 0x0000001f61005819 */ /* 0x000fe400000006ff */
[----:B------:R-:W-:Y:S02]  /*5d40*/  LOP3.LUT R2, R2, 0x1, RZ, 0xc0, !PT ;  /* 0x0000000102027812 */ /* 0x000fe400078ec0ff */
[----:B------:R1:W3:Y:S02]  /*5d50*/  @P5 SYNCS.PHASECHK.TRANS64.TRYWAIT P1, [UR48+0xc0], R0 ;  /* 0x0000c000ff0055a7 */ /* 0x0002e40008021130 */
[----:B------:R-:W-:Y:S04]  /*5d60*/  ISETP.NE.U32.AND P2, PT, R2, 0x1, PT ;  /* 0x000000010200780c */ /* 0x000fe80003f45070 */
[----:B------:R-:W-:Y:S02]  /*5d70*/  P2R R67, PR, RZ, 0x4 ;  /* 0x00000004ff437803 */ /* 0x000fe40000000000 */
[----:B-1----:R-:W-:Y:S04]  /*5d80*/  SHF.L.U32 R0, R96, 0x1f, RZ ;  /* 0x0000001f60007819 */ /* 0x002fe800000006ff */
[----:B------:R1:W4:Y:S01]  /*5d90*/  SYNCS.PHASECHK.TRANS64.TRYWAIT P0, [R64+URZ+0x130], R0 ;  /* 0x00013000400075a7 */ /* 0x00032200080011ff */
[----:B---3--:R-:W-:Y:S01]  /*5da0*/  @P5 SEL R66, RZ, 0x1, !P1 ;  /* 0x00000001ff425807 */ /* 0x008fe20004800000 */
[----:B-1----:R-:W-:Y:S06]  /*5db0*/  @!P5 BRA `(.L_x_100) ;  /* 0x000000000058d947 */ /* 0x002fec0003800000 */
[----:B------:R-:W-:Y:S01]  /*5dc0*/  IMAD.MOV.U32 R79, RZ, RZ, RZ ;  /* 0x000000ffff4f7224 */ /* 0x000fe200078e00ff */
[----:B------:R-:W-:Y:S01]  /*5dd0*/  ISETP.NE.AND P1, PT, R66, RZ, PT ;  /* 0x000000ff4200720c */ /* 0x000fe20003f25270 */
[----:B------:R-:W-:Y:S01]  /*5de0*/  BSSY B0, `(.L_x_101) ;  /* 0x000000c000007945 */ /* 0x000fe20003800000 */
[----:B------:R-:W-:Y:S02]  /*5df0*/  CS2R R58, SRZ ;  /* 0x00000000003a7805 */ /* 0x000fe4000001ff00 */
[----:B------:R-:W-:Y:S02]  /*5e00*/  CS2R R56, SRZ ;  /* 0x0000000000387805 */ /* 0x000fe4000001ff00 */
[----:B------:R-:W-:Y:S02]  /*5e10*/  CS2R R62, SRZ ;  /* 0x00000000003e7805 */ /* 0x000fe4000001ff00 */
[----:B------:R-:W-:Y:S02]  /*5e20*/  CS2R R60, SRZ ;  /* 0x00000000003c7805 */ /* 0x000fe4000001ff00 */
[----:B------:R-:W-:Y:S02]  /*5e30*/  CS2R R70, SRZ ;  /* 0x0000000000467805 */ /* 0x000fe4000001ff00 */
[----:B------:R-:W-:Y:S02]  /*5e40*/  CS2R R68, SRZ ;  /* 0x0000000000447805 */ /* 0x000fe4000001ff00 */
[----:B------:R-:W-:Y:S01]  /*5e50*/  CS2R R76, SRZ ;  /* 0x00000000004c7805 */ /* 0x000fe2000001ff00 */
[----:B------:R-:W-:Y:S06]  /*5e60*/  @P1 BRA `(.L_x_102) ;  /* 0x00000000000c1947 */ /* 0x000fec0003800000 */
[----:B------:R-:W-:Y:S04]  /*5e70*/  SHF.L.U32 R3, R97, 0x1f, RZ ;  /* 0x0000001f61037819 */ /* 0x000fe800000006ff */
[----:B------:R-:W1:Y:S02]  /*5e80*/  SYNCS.PHASECHK.TRANS64.TRYWAIT P1, [UR48+0xc0], R3 ;  /* 0x0000c003ff0075a7 */ /* 0x000e640008021130 */
[----:B-1----:R-:W-:Y:S05]  /*5e90*/  @!P1 BRA `(.L_x_103) ;  /* 0x0000004000249947 */ /* 0x002fea0003800000 */
.L_x_102:
[----:B------:R-:W-:Y:S05]  /*5ea0*/  BSYNC B0 ;  /* 0x0000000000007941 */ /* 0x000fea0003800000 */
.L_x_101:
[----:B------:R-:W-:Y:S01]  /*5eb0*/  ISETP.NE.AND P1, PT, R67, RZ, PT ;  /* 0x000000ff4300720c */ /* 0x000fe20003f25270 */
[----:B------:R-:W-:Y:S11]  /*5ec0*/  HFMA2 R65, -RZ, RZ, 0, 5.9604644775390625e-08 ;  /* 0x00000001ff417431 */ /* 0x000ff600000001ff */
[----:B------:R-:W-:Y:S01]  /*5ed0*/  @!UPT UIADD3 URZ, UPT, UPT, URZ, URZ, URZ ;  /* 0x000000fffffff290 */ /* 0x000fe2000fffe0ff */
[----:B------:R3:W1:Y:S04]  /*5ee0*/  @P1 LDS.128 R56, [R100] ;  /* 0x0000000064381984 */ /* 0x0006680000000c00 */
[----:B------:R3:W1:Y:S04]  /*5ef0*/  @P1 LDS.128 R60, [R99+0x10] ;  /* 0x00001000633c1984 */ /* 0x0006680000000c00 */
[----:B------:R3:W1:Y:S04]  /*5f00*/  @P1 LDS.128 R68, [R98+0x20] ;  /* 0x0000200062441984 */ /* 0x0006680000000c00 */
[----:B------:R3:W1:Y:S02]  /*5f10*/  @P1 LDS.128 R76, [R106+0x30] ;  /* 0x000030006a4c1984 */ /* 0x0006640000000c00 */
.L_x_100:
[----:B------:R-:W-:Y:S05]  /*5f20*/  BSYNC B1 ;  /* 0x0000000000017941 */ /* 0x000fea0003800000 */
.L_x_99:
[----:B-1----:R-:W-:Y:S04]  /*5f30*/  SHF.R.U32.HI R2, RZ, 0x15, R48 ;  /* 0x00000015ff027819 */ /* 0x002fe80000011630 */
[----:B------:R-:W-:Y:S01]  /*5f40*/  LOP3.LUT P1, RZ, R2, 0x3, R92, 0x48, !PT ;  /* 0x0000000302ff7812 */ /* 0x000fe2000782485c */
[----:B------:R-:W-:Y:S01]  /*5f50*/  @!UPT UIADD3 URZ, UPT, UPT, URZ, URZ, URZ ;  /* 0x000000fffffff290 */ /* 0x000fe2000fffe0ff */
[----:B----4-:R-:W-:Y:S11]  /*5f60*/  @P0 BRA `(.L_x_104) ;  /* 0x0000000000080947 */ /* 0x010ff60003800000 */
[----:B------:R-:W1:Y:S02]  /*5f70*/  SYNCS.PHASECHK.TRANS64.TRYWAIT P0, [R64+URZ+0x130], R0 ;  /* 0x00013000400075a7 */ /* 0x000e6400080011ff */
[----:B-1----:R-:W-:Y:S05]  /*5f80*/  @!P0 BRA `(.L_x_105) ;  /* 0x0000004000008947 */ /* 0x002fea0003800000 */
.L_x_104:
[----:B------:R-:W-:Y:S05]  /*5f90*/  @!P1 BRA `(.L_x_106) ;  /* 0x0000000000409947 */ /* 0x000fea0003800000 */
[----:B------:R-:W4:Y:S01]  /*5fa0*/  LDCU.64 UR8, c[0x4][0x70] ;  /* 0x01000e00ff0877ac */ /* 0x000f220008000a00 */
[----:B------:R-:W-:Y:S01]  /*5fb0*/  MOV R3, 0x0 ;  /* 0x0000000000037802 */ /* 0x000fe20000000f00 */
[----:B------:R-:W-:Y:S02]  /*5fc0*/  HFMA2 R12, -RZ, RZ, 0, 5.9604644775390625e-08 ;  /* 0x00000001ff0c7431 */ /* 0x000fe400000001ff */
[----:B------:R-:W-:Y:S02]  /*5fd0*/  IMAD.MOV.U32 R8, RZ, RZ, 0x192 ;  /* 0x00000192ff087424 */ /* 0x000fe400078e00ff */
[----:B------:R-:W-:Y:S01]  /*5fe0*/  IMAD.MOV.U32 R13, RZ, RZ, RZ ;  /* 0x000000ffff0d7224 */ /* 0x000fe200078e00ff */
[----:B------:R-:W5:Y:S01]  /*5ff0*/  LDCU.64 UR6, c[0x4][0x78] ;  /* 0x01000f00ff0677ac */ /* 0x000f620008000a00 */
[----:B------:R-:W1:Y:S01]  /*6000*/  LDC.64 R2, c[0x4][R3] ;  /* 0x0100000003027b82 */ /* 0x000e620000000a00 */
[----:B------:R-:W2:Y:S01]  /*6010*/  LDCU.64 UR4, c[0x4][0x10] ;  /* 0x01000200ff0477ac */ /* 0x000ea20008000a00 */
[----:B----4-:R-:W-:Y:S01]  /*6020*/  MOV R5, UR9 ;  /* 0x0000000900057c02 */ /* 0x010fe20008000f00 */
[----:B------:R-:W-:Y:S01]  /*6030*/  IMAD.U32 R4, RZ, RZ, UR8 ;  /* 0x00000008ff047e24 */ /* 0x000fe2000f8e00ff */
[----:B-----5:R-:W-:Y:S01]  /*6040*/  MOV R7, UR7 ;  /* 0x0000000700077c02 */ /* 0x020fe20008000f00 */
[----:B------:R-:W-:Y:S01]  /*6050*/  IMAD.U32 R6, RZ, RZ, UR6 ;  /* 0x00000006ff067e24 */ /* 0x000fe2000f8e00ff */
[----:B--2---:R-:W-:Y:S01]  /*6060*/  MOV R11, UR5 ;  /* 0x00000005000b7c02 */ /* 0x004fe20008000f00 */
[----:B------:R-:W-:Y:S02]  /*6070*/  IMAD.U32 R10, RZ, RZ, UR4 ;  /* 0x00000004ff0a7e24 */ /* 0x000fe4000f8e00ff */
[----:B------:R-:W-:Y:S07]  /*6080*/  LEPC R20, `(.L_x_106) ;  /* 0x000000001014794e */ /* 0x000fee0000000000 */
[----:B-1-3--:R-:W-:Y:S05]  /*6090*/  CALL.ABS.NOINC R2 ;  /* 0x0000000002007343 */ /* 0x00afea0003c00000 */
.L_x_106:
[----:B------:R-:W-:Y:S01]  /*60a0*/  SHF.L.U32 R50, R56, 0x10, RZ ;  /* 0x0000001038327819 */ /* 0x000fe200000006ff */
[----:B------:R-:W-:Y:S05]  /*60b0*/  WARPSYNC.ALL ;  /* 0x0000000000007948 */ /* 0x000fea0003800000 */
[----:B------:R-:W-:Y:S01]  /*60c0*/  R2UR UR4, R48 ;  /* 0x00000000300472ca */ /* 0x000fe200000e0000 */
[----:B------:R-:W-:Y:S01]  /*60d0*/  BSSY.RECONVERGENT B0, `(.L_x_107) ;  /* 0x0000088000007945 */ /* 0x000fe20003800200 */
[----:B------:R-:W-:Y:S02]  /*60e0*/  LOP3.LUT R51, R56, 0xffff0000, RZ, 0xc0, !PT ;  /* 0xffff000038337812 */ /* 0x000fe400078ec0ff */
[----:B------:R-:W-:Y:S02]  /*60f0*/  SHF.L.U32 R52, R57, 0x10, RZ ;  /* 0x0000001039347819 */ /* 0x000fe400000006ff */
[----:B------:R-:W-:Y:S07]  /*6100*/  ISETP.NE.AND P0, PT, R102, RZ, PT ;  /* 0x000000ff6600720c */ /* 0x000fee0003f05270 */
[----:B------:R-:W1:Y:S02]  /*6110*/  LDTM.x32 R4, tmem[UR4] ;  /* 0x00000004000479ee */ /* 0x000e6400082c0000 */
[C---:B-12---:R-:W-:Y:S01]  /*6120*/  FMUL R0, R47.reuse, R4 ;  /* 0x000000042f007220 */ /* 0x046fe20000400000 */
[C---:B------:R-:W-:Y:S01]  /*6130*/  FMUL R2, R47.reuse, R5 ;  /* 0x000000052f027220 */ /* 0x040fe20000400000 */
[C---:B------:R-:W-:Y:S01]  /*6140*/  FMUL R4, R47.reuse, R8 ;  /* 0x000000082f047220 */ /* 0x040fe20000400000 */
[C---:B------:R-:W-:Y:S01]  /*6150*/  FMUL R3, R47.reuse, R6 ;  /* 0x000000062f037220 */ /* 0x040fe20000400000 */
[C---:B------:R-:W-:Y:S01]  /*6160*/  FMUL R5, R47.reuse, R9 ;  /* 0x000000092f057220 */ /* 0x040fe20000400000 */
[C---:B------:R-:W-:Y:S01]  /*6170*/  FMUL R8, R47.reuse, R12 ;  /* 0x0000000c2f087220 */ /* 0x040fe20000400000 */
[C---:B------:R-:W-:Y:S01]  /*6180*/  FMUL R6, R47.reuse, R10 ;  /* 0x0000000a2f067220 */ /* 0x040fe20000400000 */
[C---:B------:R-:W-:Y:S01]  /*6190*/  FMUL R9, R47.reuse, R13 ;  /* 0x0000000d2f097220 */ /* 0x040fe20000400000 */
[----:B------:R-:W-:Y:S01]  /*61a0*/  FMUL R12, R47, R16 ;  /* 0x000000102f0c7220 */ /* 0x000fe20000400000 */
[----:B------:R-:W-:Y:S01]  /*61b0*/  FFMA R0, R49, R50, R0 ;  /* 0x0000003231007223 */ /* 0x000fe20000000000 */
[C---:B------:R-:W-:Y:S01]  /*61c0*/  FMUL R10, R47.reuse, R14 ;  /* 0x0000000e2f0a7220 */ /* 0x040fe20000400000 */
[C---:B------:R-:W-:Y:S01]  /*61d0*/  FMUL R13, R47.reuse, R17 ;  /* 0x000000112f0d7220 */ /* 0x040fe20000400000 */
[----:B------:R-:W-:Y:S01]  /*61e0*/  FMUL R16, R47, R20 ;  /* 0x000000142f107220 */ /* 0x000fe20000400000 */
[----:B------:R-:W-:Y:S01]  /*61f0*/  FFMA R2, R49, R51, R2 ;  /* 0x0000003331027223 */ /* 0x000fe20000000002 */
[C---:B------:R-:W-:Y:S01]  /*6200*/  FMUL R14, R47.reuse, R18 ;  /* 0x000000122f0e7220 */ /* 0x040fe20000400000 */
        /* <DEDUP_REMOVED lines=8> */
[----:B------:R-:W-:Y:S01]  /*6290*/  LOP3.LUT R32, R57, 0xffff0000, RZ, 0xc0, !PT ;  /* 0xffff000039207812 */ /* 0x000fe200078ec0ff */
[C---:B------:R-:W-:Y:S01]  /*62a0*/  FMUL R26, R47.reuse, R30 ;  /* 0x0000001e2f1a7220 */ /* 0x040fe20000400000 */
[----:B------:R-:W-:Y:S01]  /*62b0*/  FMUL R29, R47, R33 ;  /* 0x000000212f1d7220 */ /* 0x000fe20000400000 */
[----:B------:R-:W-:Y:S01]  /*62c0*/  SHF.L.U32 R33, R58, 0x10, RZ ;  /* 0x000000103a217819 */ /* 0x000fe200000006ff */
[----:B------:R-:W-:Y:S01]  /*62d0*/  FFMA R3, R49, R52, R3 ;  /* 0x0000003431037223 */ /* 0x000fe20000000003 */
[----:B------:R-:W-:Y:S01]  /*62e0*/  F2FP.BF16.F32.PACK_AB R52, R2, R0 ;  /* 0x000000000234723e */ /* 0x000fe200000010ff */
[----:B------:R-:W-:Y:S01]  /*62f0*/  FMUL R7, R47, R7 ;  /* 0x000000072f077220 */ /* 0x000fe20000400000 */
[----:B------:R-:W-:Y:S01]  /*6300*/  SHF.L.U32 R0, R59, 0x10, RZ ;  /* 0x000000103b007819 */ /* 0x000fe200000006ff */
[----:B------:R-:W-:Y:S01]  /*6310*/  FMUL R30, R47, R34 ;  /* 0x000000222f1e7220 */ /* 0x000fe20000400000 */
[----:B------:R-:W-:Y:S01]  /*6320*/  LOP3.LUT R34, R58, 0xffff0000, RZ, 0xc0, !PT ;  /* 0xffff00003a227812 */ /* 0x000fe200078ec0ff */
[----:B------:R-:W-:Y:S01]  /*6330*/  FFMA R7, R49, R32, R7 ;  /* 0x0000002031077223 */ /* 0x000fe20000000007 */
[----:B------:R-:W-:Y:S01]  /*6340*/  LOP3.LUT R2, R59, 0xffff0000, RZ, 0xc0, !PT ;  /* 0xffff00003b027812 */ /* 0x000fe200078ec0ff */
[----:B------:R-:W-:Y:S01]  /*6350*/  FFMA R4, R49, R33, R4 ;  /* 0x0000002131047223 */ /* 0x000fe20000000004 */
[----:B------:R-:W-:Y:S01]  /*6360*/  FMUL R11, R47, R11 ;  /* 0x0000000b2f0b7220 */ /* 0x000fe20000400000 */
[----:B------:R-:W-:Y:S01]  /*6370*/  FFMA R5, R49, R34, R5 ;  /* 0x0000002231057223 */ /* 0x000fe20000000005 */
[----:B------:R-:W-:Y:S01]  /*6380*/  F2FP.BF16.F32.PACK_AB R53, R7, R3 ;  /* 0x000000030735723e */ /* 0x000fe200000010ff */
[C---:B------:R-:W-:Y:S01]  /*6390*/  FFMA R6, R49.reuse, R0, R6 ;  /* 0x0000000031067223 */ /* 0x040fe20000000006 */
[C---:B------:R-:W-:Y:S01]  /*63a0*/  SHF.L.U32 R0, R60.reuse, 0x10, RZ ;  /* 0x000000103c007819 */ /* 0x040fe200000006ff */
[----:B------:R-:W-:Y:S01]  /*63b0*/  FFMA R11, R49, R2, R11 ;  /* 0x00000002310b7223 */ /* 0x000fe2000000000b */
[----:B------:R-:W-:Y:S01]  /*63c0*/  LOP3.LUT R2, R60, 0xffff0000, RZ, 0xc0, !PT ;  /* 0xffff00003c027812 */ /* 0x000fe200078ec0ff */
[----:B------:R-:W-:Y:S01]  /*63d0*/  FMUL R15, R47, R15 ;  /* 0x0000000f2f0f7220 */ /* 0x000fe20000400000 */
[----:B------:R-:W-:Y:S01]  /*63e0*/  SHF.L.U32 R3, R61, 0x10, RZ ;  /* 0x000000103d037819 */ /* 0x000fe200000006ff */
[----:B------:R-:W-:Y:S01]  /*63f0*/  FFMA R8, R49, R0, R8 ;  /* 0x0000000031087223 */ /* 0x000fe20000000008 */
[----:B------:R-:W-:Y:S01]  /*6400*/  LOP3.LUT R0, R61, 0xffff0000, RZ, 0xc0, !PT ;  /* 0xffff00003d007812 */ /* 0x000fe200078ec0ff */
[C---:B------:R-:W-:Y:S01]  /*6410*/  FFMA R9, R49.reuse, R2, R9 ;  /* 0x0000000231097223 */ /* 0x040fe20000000009 */
[C---:B------:R-:W-:Y:S01]  /*6420*/  SHF.L.U32 R2, R62.reuse, 0x10, RZ ;  /* 0x000000103e027819 */ /* 0x040fe200000006ff */
[----:B------:R-:W-:Y:S01]  /*6430*/  FFMA R10, R49, R3, R10 ;  /* 0x00000003310a7223 */ /* 0x000fe2000000000a */
[----:B------:R-:W-:Y:S01]  /*6440*/  SHF.L.U32 R3, R63, 0x10, RZ ;  /* 0x000000103f037819 */ /* 0x000fe200000006ff */
[C---:B------:R-:W-:Y:S01]  /*6450*/  FFMA R15, R49.reuse, R0, R15 ;  /* 0x00000000310f7223 */ /* 0x040fe2000000000f */
[----:B------:R-:W-:Y:S01]  /*6460*/  LOP3.LUT R0, R62, 0xffff0000, RZ, 0xc0, !PT ;  /* 0xffff00003e007812 */ /* 0x000fe200078ec0ff */
[----:B------:R-:W-:Y:S01]  /*6470*/  FFMA R12, R49, R2, R12 ;  /* 0x00000002310c7223 */ /* 0x000fe2000000000c */
[C---:B------:R-:W-:Y:S01]  /*6480*/  SHF.L.U32 R2, R68.reuse, 0x10, RZ ;  /* 0x0000001044027819 */ /* 0x040fe200000006ff */
[----:B------:R-:W-:Y:S01]  /*6490*/  FMUL R19, R47, R19 ;  /* 0x000000132f137220 */ /* 0x000fe20000400000 */
[----:B------:R-:W-:Y:S01]  /*64a0*/  F2FP.BF16.F32.PACK_AB R54, R5, R4 ;  /* 0x000000040536723e */ /* 0x000fe200000010ff */
[----:B------:R-:W-:Y:S01]  /*64b0*/  FFMA R13, R49, R0, R13 ;  /* 0x00000000310d7223 */ /* 0x000fe2000000000d */
[----:B------:R-:W-:Y:S01]  /*64c0*/  LOP3.LUT R0, R63, 0xffff0000, RZ, 0xc0, !PT ;  /* 0xffff00003f007812 */ /* 0x000fe200078ec0ff */
[----:B------:R-:W-:Y:S01]  /*64d0*/  FFMA R14, R49, R3, R14 ;  /* 0x00000003310e7223 */ /* 0x000fe2000000000e */
[----:B------:R-:W-:Y:S01]  /*64e0*/  LOP3.LUT R3, R68, 0xffff0000, RZ, 0xc0, !PT ;  /* 0xffff000044037812 */ /* 0x000fe200078ec0ff */
[----:B------:R-:W-:Y:S01]  /*64f0*/  FMUL R23, R47, R23 ;  /* 0x000000172f177220 */ /* 0x000fe20000400000 */
[----:B------:R-:W-:Y:S01]  /*6500*/  F2FP.BF16.F32.PACK_AB R55, R11, R6 ;  /* 0x000000060b37723e */ /* 0x000fe200000010ff */
[----:B------:R-:W-:Y:S01]  /*6510*/  FFMA R19, R49, R0, R19 ;  /* 0x0000000031137223 */ /* 0x000fe20000000013 */
[----:B------:R-:W-:Y:S01]  /*6520*/  SHF.L.U32 R0, R69, 0x10, RZ ;  /* 0x0000001045007819 */ /* 0x000fe200000006ff */
[----:B------:R-:W-:Y:S01]  /*6530*/  FFMA R16, R49, R2, R16 ;  /* 0x0000000231107223 */ /* 0x000fe20000000010 */
[----:B------:R-:W-:Y:S01]  /*6540*/  LOP3.LUT R2, R69, 0xffff0000, RZ, 0xc0, !PT ;  /* 0xffff000045027812 */ /* 0x000fe200078ec0ff */
[----:B------:R-:W-:Y:S01]  /*6550*/  FFMA R17, R49, R3, R17 ;  /* 0x0000000331117223 */ /* 0x000fe20000000011 */
[----:B------:R-:W-:Y:S01]  /*6560*/  SHF.L.U32 R3, R71, 0x10, RZ ;  /* 0x0000001047037819 */ /* 0x000fe200000006ff */
[----:B------:R-:W-:Y:S01]  /*6570*/  FFMA R18, R49, R0, R18 ;  /* 0x0000000031127223 */ /* 0x000fe20000000012 */
[C---:B------:R-:W-:Y:S01]  /*6580*/  SHF.L.U32 R0, R70.reuse, 0x10, RZ ;  /* 0x0000001046007819 */ /* 0x040fe200000006ff */
[----:B------:R1:W-:Y:S01]  /*6590*/  STS.128 [R100], R52 ;  /* 0x0000003464007388 */ /* 0x0003e20000000c00 */
[----:B------:R-:W-:Y:S01]  /*65a0*/  F2FP.BF16.F32.PACK_AB R8, R9, R8 ;  /* 0x000000080908723e */ /* 0x000fe200000010ff */
[C---:B------:R-:W-:Y:S01]  /*65b0*/  FFMA R23, R49.reuse, R2, R23 ;  /* 0x0000000231177223 */ /* 0x040fe20000000017 */
[----:B------:R-:W-:Y:S01]  /*65c0*/  LOP3.LUT R2, R70, 0xffff0000, RZ, 0xc0, !PT ;  /* 0xffff000046027812 */ /* 0x000fe200078ec0ff */
[----:B------:R-:W-:Y:S01]  /*65d0*/  FFMA R20, R49, R0, R20 ;  /* 0x0000000031147223 */ /* 0x000fe20000000014 */
[----:B------:R-:W-:Y:S01]  /*65e0*/  LOP3.LUT R0, R71, 0xffff0000, RZ, 0xc0, !PT ;  /* 0xffff000047007812 */ /* 0x000fe200078ec0ff */
[----:B------:R-:W-:Y:S01]  /*65f0*/  FMUL R27, R47, R27 ;  /* 0x0000001b2f1b7220 */ /* 0x000fe20000400000 */
[----:B------:R-:W-:Y:S01]  /*6600*/  F2FP.BF16.F32.PACK_AB R9, R15, R10 ;  /* 0x0000000a0f09723e */ /* 0x000fe200000010ff */
[C---:B------:R-:W-:Y:S01]  /*6610*/  FFMA R21, R49.reuse, R2, R21 ;  /* 0x0000000231157223 */ /* 0x040fe20000000015 */
[C---:B------:R-:W-:Y:S01]  /*6620*/  FFMA R22, R49.reuse, R3, R22 ;  /* 0x0000000331167223 */ /* 0x040fe20000000016 */
[----:B------:R-:W-:Y:S01]  /*6630*/  FFMA R27, R49, R0, R27 ;  /* 0x00000000311b7223 */ /* 0x000fe2000000001b */
[C---:B------:R-:W-:Y:S01]  /*6640*/  SHF.L.U32 R2, R76.reuse, 0x10, RZ ;  /* 0x000000104c027819 */ /* 0x040fe200000006ff */
[C---:B------:R-:W-:Y:S01]  /*6650*/  FMUL R31, R47.reuse, R31 ;  /* 0x0000001f2f1f7220 */ /* 0x040fe20000400000 */
[----:B------:R-:W-:Y:S01]  /*6660*/  LOP3.LUT R0, R76, 0xffff0000, RZ, 0xc0, !PT ;  /* 0xffff00004c007812 */ /* 0x000fe200078ec0ff */
[----:B------:R-:W-:Y:S01]  /*6670*/  FMUL R35, R47, R35 ;  /* 0x000000232f237220 */ /* 0x000fe20000400000 */
[----:B------:R-:W-:Y:S01]  /*6680*/  SHF.L.U32 R3, R77, 0x10, RZ ;  /* 0x000000104d037819 */ /* 0x000fe200000006ff */
[----:B------:R-:W-:Y:S01]  /*6690*/  FFMA R24, R49, R2, R24 ;  /* 0x0000000231187223 */ /* 0x000fe20000000018 */
[----:B------:R-:W-:Y:S01]  /*66a0*/  F2FP.BF16.F32.PACK_AB R10, R13, R12 ;  /* 0x0000000c0d0a723e */ /* 0x000fe200000010ff */
[----:B------:R-:W-:Y:S01]  /*66b0*/  FFMA R25, R49, R0, R25 ;  /* 0x0000000031197223 */ /* 0x000fe20000000019 */
[----:B------:R-:W-:Y:S01]  /*66c0*/  F2FP.BF16.F32.PACK_AB R11, R19, R14 ;  /* 0x0000000e130b723e */ /* 0x000fe200000010ff */
[----:B------:R-:W-:Y:S01]  /*66d0*/  FFMA R26, R49, R3, R26 ;  /* 0x00000003311a7223 */ /* 0x000fe2000000001a */
[----:B------:R-:W-:Y:S02]  /*66e0*/  LOP3.LUT R0, R77, 0xffff0000, RZ, 0xc0, !PT ;  /* 0xffff00004d007812 */ /* 0x000fe400078ec0ff */
[C---:B------:R-:W-:Y:S01]  /*66f0*/  SHF.L.U32 R2, R78.reuse, 0x10, RZ ;  /* 0x000000104e027819 */ /* 0x040fe200000006ff */
[----:B------:R1:W-:Y:S01]  /*6700*/  STS.128 [R99+0x10], R8 ;  /* 0x0000100863007388 */ /* 0x0003e20000000c00 */
[----:B------:R-:W-:Y:S01]  /*6710*/  LOP3.LUT R3, R78, 0xffff0000, RZ, 0xc0, !PT ;  /* 0xffff00004e037812 */ /* 0x000fe200078ec0ff */
[----:B------:R-:W-:Y:S01]  /*6720*/  FFMA R31, R49, R0, R31 ;  /* 0x00000000311f7223 */ /* 0x000fe2000000001f */
[----:B------:R-:W-:Y:S01]  /*6730*/  SHF.L.U32 R4, R79, 0x10, RZ ;  /* 0x000000104f047819 */ /* 0x000fe200000006ff */
[----:B------:R-:W-:Y:S01]  /*6740*/  FFMA R28, R49, R2, R28 ;  /* 0x00000002311c7223 */ /* 0x000fe2000000001c */
[----:B------:R-:W-:Y:S01]  /*6750*/  F2FP.BF16.F32.PACK_AB R16, R17, R16 ;  /* 0x000000101110723e */ /* 0x000fe200000010ff */
[----:B------:R-:W-:Y:S01]  /*6760*/  FFMA R29, R49, R3, R29 ;  /* 0x00000003311d7223 */ /* 0x000fe2000000001d */
[----:B------:R-:W-:Y:S01]  /*6770*/  LOP3.LUT R5, R79, 0xffff0000, RZ, 0xc0, !PT ;  /* 0xffff00004f057812 */ /* 0x000fe200078ec0ff */
[----:B------:R-:W-:Y:S01]  /*6780*/  FFMA R30, R49, R4, R30 ;  /* 0x00000004311e7223 */ /* 0x000fe2000000001e */
[----:B------:R-:W-:Y:S02]  /*6790*/  F2FP.BF16.F32.PACK_AB R17, R23, R18 ;  /* 0x000000121711723e */ /* 0x000fe400000010ff */
[----:B------:R-:W-:Y:S01]  /*67a0*/  F2FP.BF16.F32.PACK_AB R18, R21, R20 ;  /* 0x000000141512723e */ /* 0x000fe200000010ff */
[----:B------:R-:W-:Y:S01]  /*67b0*/  FFMA R35, R49, R5, R35 ;  /* 0x0000000531237223 */ /* 0x000fe20000000023 */
[----:B------:R-:W-:Y:S02]  /*67c0*/  F2FP.BF16.F32.PACK_AB R19, R27, R22 ;  /* 0x000000161b13723e */ /* 0x000fe400000010ff */
[----:B------:R-:W-:Y:S02]  /*67d0*/  F2FP.BF16.F32.PACK_AB R24, R25, R24 ;  /* 0x000000181918723e */ /* 0x000fe400000010ff */
[----:B------:R-:W-:Y:S01]  /*67e0*/  F2FP.BF16.F32.PACK_AB R25, R31, R26 ;  /* 0x0000001a1f19723e */ /* 0x000fe200000010ff */
[----:B------:R1:W-:Y:S01]  /*67f0*/  STS.128 [R98+0x20], R16 ;  /* 0x0000201062007388 */ /* 0x0003e20000000c00 */
[----:B------:R-:W-:Y:S02]  /*6800*/  F2FP.BF16.F32.PACK_AB R26, R29, R28 ;  /* 0x0000001c1d1a723e */ /* 0x000fe400000010ff */
[----:B------:R-:W-:Y:S05]  /*6810*/  F2FP.BF16.F32.PACK_AB R27, R35, R30 ;  /* 0x0000001e231b723e */ /* 0x000fea00000010ff */
[----:B------:R1:W-:Y:S01]  /*6820*/  STS.128 [R106+0x30], R24 ;  /* 0x000030186a007388 */ /* 0x0003e20000000c00 */
[----:B------:R-:W-:Y:S01]  /*6830*/  @!PT LDS RZ, [RZ] ;  /* 0x00000000fffff984 */ /* 0x000fe20000000800 */
[----:B------:R-:W-:Y:S01]  /*6840*/  @!PT LDS RZ, [RZ] ;  /* 0x00000000fffff984 */ /* 0x000fe20000000800 */
[----:B------:R-:W-:Y:S01]  /*6850*/  @!PT LDS RZ, [RZ] ;  /* 0x00000000fffff984 */ /* 0x000fe20000000800 */
[----:B------:R-:W-:Y:S01]  /*6860*/  @!PT LDS RZ, [RZ] ;  /* 0x00000000fffff984 */ /* 0x000fe20000000800 */
[----:B------:R2:W-:Y:S07]  /*6870*/  MEMBAR.ALL.CTA ;  /* 0x0000000000007992 */ /* 0x0005ee0000008000 */
[----:B--2---:R-:W2:Y:S02]  /*6880*/  FENCE.VIEW.ASYNC.S ;  /* 0x00000000000073c6 */ /* 0x004ea40000000000 */
[----:B--2---:R-:W-:Y:S06]  /*6890*/  BAR.SYNC.DEFER_BLOCKING 0x1, 0x80 ;  /* 0x0042000000007b1d */ /* 0x004fec0000010000 */
[----:B------:R-:W-:Y:S05]  /*68a0*/  @P0 BRA `(.L_x_108) ;  /* 0x0000000000280947 */ /* 0x000fea0003800000 */
[----:B------:R-:W-:Y:S02]  /*68b0*/  UIADD3 UR4, UPT, UPT, UR48, 0x200, URZ ;  /* 0x0000020030047890 */ /* 0x000fe4000fffe0ff */
[----:B------:R-:W-:Y:S01]  /*68c0*/  UIADD3 UR6, UP0, UPT, UR52, 0x680, URZ ;  /* 0x0000068034067890 */ /* 0x000fe2000ff1e0ff */
[----:B------:R-:W-:Y:S03]  /*68d0*/  UMOV UR43, UR36 ;  /* 0x00000024002b7c82 */ /* 0x000fe60008000000 */
[----:B------:R-:W-:Y:S01]  /*68e0*/  MOV R93, UR4 ;  /* 0x00000004005d7c02 */ /* 0x000fe20008000f00 */
[----:B------:R-:W-:Y:S03]  /*68f0*/  UIADD3.X UR7, UPT, UPT, URZ, UR53, URZ, UP0, !UPT ;  /* 0x00000035ff077290 */ /* 0x000fe600087fe4ff */
[----:B------:R-:W-:Y:S11]  /*6900*/  R2UR UR40, R93 ;  /* 0x000000005d2872ca */ /* 0x000ff600000e0000 */
[----:B------:R-:W-:Y:S02]  /*6910*/  @!UPT UIADD3 URZ, UPT, UPT, URZ, URZ, URZ ;  /* 0x000000fffffff290 */ /* 0x000fe4000fffe0ff */
[----:B------:R2:W-:Y:S01]  /*6920*/  UTMASTG.3D [UR40], [UR6] ;  /* 0x00000028060073b5 */ /* 0x0005e20008010000 */
[----:B------:R0:W-:Y:S01]  /*6930*/  UTMACMDFLUSH ;  /* 0x00000000000079b7 */ /* 0x0001e20000000000 */
[----:B--2---:R-:W-:Y:S04]  /*6940*/  DEPBAR.LE SB0, 0x1 ;  /* 0x000080400000791a */ /* 0x004fe80000000000 */
.L_x_108:
[----:B------:R-:W-:Y:S05]  /*6950*/  BSYNC.RECONVERGENT B0 ;  /* 0x0000000000007941 */ /* 0x000fea0003800200 */
.L_x_107:
[----:B------:R-:W-:Y:S01]  /*6960*/  BAR.SYNC.DEFER_BLOCKING 0x1, 0x80 ;  /* 0x0042000000007b1d */ /* 0x000fe20000010000 */
[----:B------:R-:W-:Y:S01]  /*6970*/  ISETP.NE.AND P1, PT, R107, RZ, PT ;  /* 0x000000ff6b00720c */ /* 0x000fe20003f25270 */
[----:B------:R-:W-:Y:S01]  /*6980*/  UISETP.NE.AND UP0, UPT, UR49, URZ, UPT ;  /* 0x000000ff3100728c */ /* 0x000fe2000bf05270 */
[----:B------:R-:W-:Y:S11]  /*6990*/  LEA R2, R65, UR48, 0x3 ;  /* 0x0000003041027c11 */ /* 0x000ff6000f8e18ff */
[----:B------:R-:W-:Y:S01]  /*69a0*/  @P1 SHF.L.U32 R3, R97, 0x1f, RZ ;  /* 0x0000001f61031819 */ /* 0x000fe200000006ff */
[----:B------:R-:W-:Y:S06]  /*69b0*/  BRA.U !UP0, `(.L_x_109) ;  /* 0x0000000108247547 */ /* 0x000fec000b800000 */
[----:B------:R-:W-:Y:S01]  /*69c0*/  IMAD.U32 R4, RZ, RZ, UR51 ;  /* 0x00000033ff047e24 */ /* 0x000fe2000f8e00ff */
[----:B------:R-:W-:Y:S01]  /*69d0*/  MOV R0, UR37 ;  /* 0x0000002500007c02 */ /* 0x000fe20008000f00 */
[----:B------:R-:W-:Y:S03]  /*69e0*/  UIADD3 UR51, UPT, UPT, UR51, 0x1, URZ ;  /* 0x0000000133337890 */ /* 0x000fe6000fffe0ff */
[----:B------:R-:W-:Y:S01]  /*69f0*/  @P1 LEA R4, R4, UR48, 0x3 ;  /* 0x0000003004041c11 */ /* 0x000fe2000f8e18ff */
[----:B------:R-:W-:Y:S04]  /*6a00*/  UISETP.NE.AND UP0, UPT, UR51, 0x4, UPT ;  /* 0x000000043300788c */ /* 0x000fe8000bf05270 */
[----:B------:R-:W-:Y:S01]  /*6a10*/  @P1 VIADD R4, R4, 0xe0 ;  /* 0x000000e004041836 */ /* 0x000fe20000000000 */
[----:B------:R-:W-:Y:S04]  /*6a20*/  USEL UR51, UR51, URZ, UP0 ;  /* 0x000000ff33337287 */ /* 0x000fe80008000000 */
[----:B------:R-:W-:Y:S04]  /*6a30*/  @P1 PRMT R0, R0, 0x654, R4 ;  /* 0x0000065400001816 */ /* 0x000fe80000000004 */
[----:B------:R2:W-:Y:S04]  /*6a40*/  @P1 SYNCS.ARRIVE.TRANS64.RED.A1T0 RZ, [R0+URZ], RZ ;  /* 0x000000ff00ff19a7 */ /* 0x0005e800081004ff */
.L_x_109:
[----:B------:R-:W4:Y:S01]  /*6a50*/  @P1 SYNCS.PHASECHK.TRANS64.TRYWAIT P0, [R2+URZ+0xc0], R3 ;  /* 0x0000c003020015a7 */ /* 0x000f2200080011ff */
[----:B------:R-:W-:Y:S01]  /*6a60*/  BSSY B1, `(.L_x_110) ;  /* 0x0000016000017945 */ /* 0x000fe20003800000 */
[----:B----4-:R-:W-:Y:S03]  /*6a70*/  @P1 SEL R66, RZ, 0x1, !P0 ;  /* 0x00000001ff421807 */ /* 0x010fe60004000000 */
[----:B------:R-:W-:Y:S05]  /*6a80*/  @!P1 BRA `(.L_x_111) ;  /* 0x00000000004c9947 */ /* 0x000fea0003800000 */
[----:B------:R-:W-:Y:S01]  /*6a90*/  ISETP.NE.AND P0, PT, R66, RZ, PT ;  /* 0x000000ff4200720c */ /* 0x000fe20003f05270 */
[----:B------:R-:W-:Y:S01]  /*6aa0*/  BSSY B0, `(.L_x_112) ;  /* 0x000000b000007945 */ /* 0x000fe20003800000 */
[----:B------:R-:W-:Y:S11]  /*6ab0*/  ISETP.NE.AND P1, PT, R67, RZ, PT ;  /* 0x000000ff4300720c */ /* 0x000ff60003f25270 */
[----:B------:R-:W-:Y:S02]  /*6ac0*/  @!UPT UIADD3 URZ, UPT, UPT, URZ, URZ, URZ ;  /* 0x000000fffffff290 */ /* 0x000fe4000fffe0ff */
[C---:B------:R-:W-:Y:S01]  /*6ad0*/  @P1 IMAD R6, R65.reuse, 0x2000, R100 ;  /* 0x0000200041061824 */ /* 0x040fe200078e0264 */
[C---:B------:R-:W-:Y:S01]  /*6ae0*/  @P1 LEA R4, R65.reuse, R98, 0xd ;  /* 0x0000006241041211 */ /* 0x040fe200078e68ff */
[C---:B------:R-:W-:Y:S02]  /*6af0*/  @P1 IMAD R5, R65.reuse, 0x2000, R99 ;  /* 0x0000200041051824 */ /* 0x040fe400078e0263 */
[----:B------:R-:W-:Y:S01]  /*6b00*/  @P1 IMAD R3, R65, 0x2000, R106 ;  /* 0x0000200041031824 */ /* 0x000fe200078e026a */
[----:B------:R-:W-:Y:S06]  /*6b10*/  @P0 BRA `(.L_x_113) ;  /* 0x00000000000c0947 */ /* 0x000fec0003800000 */
[----:B--2---:R-:W-:Y:S04]  /*6b20*/  SHF.L.U32 R0, R97, 0x1f, RZ ;  /* 0x0000001f61007819 */ /* 0x004fe800000006ff */
[----:B------:R-:W2:Y:S02]  /*6b30*/  SYNCS.PHASECHK.TRANS64.TRYWAIT P0, [R2+URZ+0xc0], R0 ;  /* 0x0000c000020075a7 */ /* 0x000ea400080011ff */
[----:B--2---:R-:W-:Y:S05]  /*6b40*/  @!P0 BRA `(.L_x_114) ;  /* 0x0000003400248947 */ /* 0x004fea0003800000 */
.L_x_113:
[----:B------:R-:W-:Y:S05]  /*6b50*/  BSYNC B0 ;  /* 0x0000000000007941 */ /* 0x000fea0003800000 */
.L_x_112:
[----:B------:R-:W-:Y:S02]  /*6b60*/  ISETP.NE.AND P0, PT, R67, RZ, PT ;  /* 0x000000ff4300720c */ /* 0x000fe40003f05270 */
[----:B------:R-:W-:Y:S11]  /*6b70*/  IADD3 R65, PT, PT, R65, 0x1, RZ ;  /* 0x0000000141417810 */ /* 0x000ff60007ffe0ff */
[----:B------:R4:W1:Y:S04]  /*6b80*/  @P0 LDS.128 R56, [R6] ;  /* 0x0000000006380984 */ /* 0x0008680000000c00 */
[----:B------:R4:W1:Y:S04]  /*6b90*/  @P0 LDS.128 R60, [R5+0x10] ;  /* 0x00001000053c0984 */ /* 0x0008680000000c00 */
[----:B------:R4:W1:Y:S04]  /*6ba0*/  @P0 LDS.128 R68, [R4+0x20] ;  /* 0x0000200004440984 */ /* 0x0008680000000c00 */
[----:B------:R4:W1:Y:S02]  /*6bb0*/  @P0 LDS.128 R76, [R3+0x30] ;  /* 0x00003000034c0984 */ /* 0x0008640000000c00 */
.L_x_111:
[----:B------:R-:W-:Y:S05]  /*6bc0*/  BSYNC B1 ;  /* 0x0000000000017941 */ /* 0x000fea0003800000 */
.L_x_110:
[----:B--2---:R-:W-:Y:S05]  /*6bd0*/  VIADD R0, R48, 0x20 ;  /* 0x0000002030007836 */ /* 0x004fea0000000000 */
[----:B------:R-:W-:Y:S04]  /*6be0*/  SHF.R.U32.HI R0, RZ, 0x15, R0 ;  /* 0x00000015ff007819 */ /* 0x000fe80000011600 */
[----:B------:R-:W-:Y:S11]  /*6bf0*/  LOP3.LUT P0, RZ, R0, 0x3, R92, 0x48, !PT ;  /* 0x0000000300ff7812 */ /* 0x000ff6000780485c */
[----:B------:R-:W-:Y:S02]  /*6c00*/  @!UPT UIADD3 URZ, UPT, UPT, URZ, URZ, URZ ;  /* 0x000000fffffff290 */ /* 0x000fe4000fffe0ff */
[----:B------:R-:W-:Y:S05]  /*6c10*/  @!P0 BRA `(.L_x_115) ;  /* 0x0000000000408947 */ /* 0x000fea0003800000 */
[----:B------:R-:W2:Y:S01]  /*6c20*/  LDCU.64 UR8, c[0x4][0x70] ;  /* 0x01000e00ff0877ac */ /* 0x000ea20008000a00 */
[----:B----4-:R-:W-:Y:S01]  /*6c30*/  MOV R3, 0x0 ;  /* 0x0000000000037802 */ /* 0x010fe20000000f00 */
[----:B------:R-:W-:Y:S02]  /*6c40*/  HFMA2 R12, -RZ, RZ, 0, 5.9604644775390625e-08 ;  /* 0x00000001ff0c7431 */ /* 0x000fe400000001ff */
[----:B-1----:R-:W-:Y:S02]  /*6c50*/  IMAD.MOV.U32 R8, RZ, RZ, 0x192 ;  /* 0x00000192ff087424 */ /* 0x002fe400078e00ff */
[----:B------:R-:W-:Y:S01]  /*6c60*/  IMAD.MOV.U32 R13, RZ, RZ, RZ ;  /* 0x000000ffff0d7224 */ /* 0x000fe200078e00ff */
[----:B------:R-:W1:Y:S01]  /*6c70*/  LDCU.64 UR6, c[0x4][0x78] ;  /* 0x01000f00ff0677ac */ /* 0x000e620008000a00 */
[----:B------:R-:W4:Y:S01]  /*6c80*/  LDC.64 R2, c[0x4][R3] ;  /* 0x0100000003027b82 */ /* 0x000f220000000a00 */
[----:B------:R-:W5:Y:S01]  /*6c90*/  LDCU.64 UR4, c[0x4][0x10] ;  /* 0x01000200ff0477ac */ /* 0x000f620008000a00 */
[----:B--2---:R-:W-:Y:S01]  /*6ca0*/  MOV R5, UR9 ;  /* 0x0000000900057c02 */ /* 0x004fe20008000f00 */
[----:B------:R-:W-:Y:S01]  /*6cb0*/  IMAD.U32 R4, RZ, RZ, UR8 ;  /* 0x00000008ff047e24 */ /* 0x000fe2000f8e00ff */
[----:B-1----:R-:W-:Y:S01]  /*6cc0*/  MOV R7, UR7 ;  /* 0x0000000700077c02 */ /* 0x002fe20008000f00 */
[----:B------:R-:W-:Y:S01]  /*6cd0*/  IMAD.U32 R6, RZ, RZ, UR6 ;  /* 0x00000006ff067e24 */ /* 0x000fe2000f8e00ff */
[----:B-----5:R-:W-:Y:S01]  /*6ce0*/  MOV R11, UR5 ;  /* 0x00000005000b7c02 */ /* 0x020fe20008000f00 */
[----:B------:R-:W-:Y:S02]  /*6cf0*/  IMAD.U32 R10, RZ, RZ, UR4 ;  /* 0x00000004ff0a7e24 */ /* 0x000fe4000f8e00ff */
[----:B------:R-:W-:Y:S07]  /*6d00*/  LEPC R20, `(.L_x_115) ;  /* 0x000000001014794e */ /* 0x000fee0000000000 */
[----:B---34-:R-:W-:Y:S05]  /*6d10*/  CALL.ABS.NOINC R2 ;  /* 0x0000000002007343 */ /* 0x018fea0003c00000 */
.L_x_115:
[----:B------:R-:W-:Y:S01]  /*6d20*/  ISETP.NE.AND P6, PT, R107, RZ, PT ;  /* 0x000000ff6b00720c */ /* 0x000fe20003fc5270 */
[----:B------:R-:W-:Y:S05]  /*6d30*/  WARPSYNC.ALL ;  /* 0x0000000000007948 */ /* 0x000fea0003800000 */
[----:B------:R-:W-:Y:S01]  /*6d40*/  R2UR UR4, R48 ;  /* 0x00000000300472ca */ /* 0x000fe200000e0000 */
[----:B------:R-:W-:Y:S01]  /*6d50*/  BSSY.RECONVERGENT B0, `(.L_x_116) ;  /* 0x000008f000007945 */ /* 0x000fe20003800200 */
[----:B------:R-:W-:Y:S02]  /*6d60*/  MOV R50, UR51 ;  /* 0x0000003300327c02 */ /* 0x000fe40008000f00 */
[----:B-1--4-:R-:W-:Y:S02]  /*6d70*/  SHF.L.U32 R3, R56, 0x10, RZ ;  /* 0x0000001038037819 */ /* 0x012fe400000006ff */
[----:B------:R-:W-:Y:S02]  /*6d80*/  MOV R72, UR37 ;  /* 0x0000002500487c02 */ /* 0x000fe40008000f00 */
[----:B------:R-:W-:Y:S02]  /*6d90*/  @P6 LEA R50, R50, UR48, 0x3 ;  /* 0x0000003032326c11 */ /* 0x000fe4000f8e18ff */
[C---:B------:R-:W-:Y:S02]  /*6da0*/  LOP3.LUT R51, R57.reuse, 0xffff0000, RZ, 0xc0, !PT ;  /* 0xffff000039337812 */ /* 0x040fe400078ec0ff */
[----:B------:R-:W-:Y:S01]  /*6db0*/  @P6 IADD3 R50, PT, PT, R50, 0xe0, RZ ;  /* 0x000000e032326810 */ /* 0x000fe20007ffe0ff */
[----:B------:R-:W1:Y:S01]  /*6dc0*/  LDTM.x32 R4, tmem[UR4+0x20] ;  /* 0x00002004000479ee */ /* 0x000e6200082c0000 */
[----:B------:R-:W-:Y:S02]  /*6dd0*/  ISETP.NE.AND P0, PT, R102, RZ, PT ;  /* 0x000000ff6600720c */ /* 0x000fe40003f05270 */
[----:B------:R-:W-:Y:S02]  /*6de0*/  @P6 PRMT R72, R72, 0x654, R50 ;  /* 0x0000065448486816 */ /* 0x000fe40000000032 */
[----:B------:R-:W-:Y:S01]  /*6df0*/  SHF.L.U32 R50, R57, 0x10, RZ ;  /* 0x0000001039327819 */ /* 0x000fe200000006ff */
[C---:B-1----:R-:W-:Y:S01]  /*6e00*/  FMUL R0, R47.reuse, R4 ;  /* 0x000000042f007220 */ /* 0x042fe20000400000 */
[----:B------:R-:W-:Y:S01]  /*6e10*/  LOP3.LUT R4, R56, 0xffff0000, RZ, 0xc0, !PT ;  /* 0xffff000038047812 */ /* 0x000fe200078ec0ff */
[C---:B------:R-:W-:Y:S01]  /*6e20*/  FMUL R2, R47.reuse, R5 ;  /* 0x000000052f027220 */ /* 0x040fe20000400000 */
[----:B------:R-:W-:Y:S01]  /*6e30*/  FMUL R7, R47, R7 ;  /* 0x000000072f077220 */ /* 0x000fe20000400000 */
[----:B------:R-:W-:Y:S01]  /*6e40*/  FFMA R0, R49, R3, R0 ;  /* 0x0000000331007223 */ /* 0x000fe20000000000 */
[----:B------:R-:W-:Y:S01]  /*6e50*/  FMUL R3, R47, R6 ;  /* 0x000000062f037220 */ /* 0x000fe20000400000 */
[----:B------:R-:W-:Y:S01]  /*6e60*/  FFMA R2, R49, R4, R2 ;  /* 0x0000000431027223 */ /* 0x000fe20000000002 */
[C---:B------:R-:W-:Y:S01]  /*6e70*/  FMUL R4, R47.reuse, R8 ;  /* 0x000000082f047220 */ /* 0x040fe20000400000 */
[C---:B------:R-:W-:Y:S01]  /*6e80*/  FMUL R8, R47.reuse, R12 ;  /* 0x0000000c2f087220 */ /* 0x040fe20000400000 */
[C---:B------:R-:W-:Y:S01]  /*6e90*/  FMUL R12, R47.reuse, R16 ;  /* 0x000000102f0c7220 */ /* 0x040fe20000400000 */
[C---:B------:R-:W-:Y:S01]  /*6ea0*/  FMUL R16, R47.reuse, R20 ;  /* 0x000000142f107220 */ /* 0x040fe20000400000 */
[----:B------:R-:W-:Y:S01]  /*6eb0*/  F2FP.BF16.F32.PACK_AB R52, R2, R0 ;  /* 0x000000000234723e */ /* 0x000fe200000010ff */
[C---:B------:R-:W-:Y:S01]  /*6ec0*/  FMUL R20, R47.reuse, R24 ;  /* 0x000000182f147220 */ /* 0x040fe20000400000 */
[C---:B------:R-:W-:Y:S01]  /*6ed0*/  LOP3.LUT R0, R58.reuse, 0xffff0000, RZ, 0xc0, !PT ;  /* 0xffff00003a007812 */ /* 0x040fe200078ec0ff */
[----:B------:R-:W-:Y:S01]  /*6ee0*/  FMUL R24, R47, R28 ;  /* 0x0000001c2f187220 */ /* 0x000fe20000400000 */
[----:B------:R-:W-:Y:S01]  /*6ef0*/  SHF.L.U32 R2, R59, 0x10, RZ ;  /* 0x000000103b027819 */ /* 0x000fe200000006ff */
[C---:B------:R-:W-:Y:S01]  /*6f00*/  FMUL R28, R47.reuse, R32 ;  /* 0x000000202f1c7220 */ /* 0x040fe20000400000 */
[----:B------:R-:W-:Y:S01]  /*6f10*/  SHF.L.U32 R32, R58, 0x10, RZ ;  /* 0x000000103a207819 */ /* 0x000fe200000006ff */
[----:B------:R-:W-:Y:S01]  /*6f20*/  FMUL R5, R47, R9 ;  /* 0x000000092f057220 */ /* 0x000fe20000400000 */
[C---:B------:R-:W-:Y:S01]  /*6f30*/  FFMA R3, R49.reuse, R50, R3 ;  /* 0x0000003231037223 */ /* 0x040fe20000000003 */
[----:B------:R-:W-:Y:S01]  /*6f40*/  FFMA R7, R49, R51, R7 ;  /* 0x0000003331077223 */ /* 0x000fe20000000007 */
[----:B------:R-:W-:Y:S01]  /*6f50*/  FMUL R6, R47, R10 ;  /* 0x0000000a2f067220 */ /* 0x000fe20000400000 */
[----:B------:R-:W-:Y:S01]  /*6f60*/  FFMA R4, R49, R32, R4 ;  /* 0x0000002031047223 */ /* 0x000fe20000000004 */
[----:B------:R-:W-:Y:S01]  /*6f70*/  LOP3.LUT R32, R59, 0xffff0000, RZ, 0xc0, !PT ;  /* 0xffff00003b207812 */ /* 0x000fe200078ec0ff */
[----:B------:R-:W-:Y:S01]  /*6f80*/  FFMA R5, R49, R0, R5 ;  /* 0x0000000031057223 */ /* 0x000fe20000000005 */
[C---:B------:R-:W-:Y:S01]  /*6f90*/  SHF.L.U32 R0, R60.reuse, 0x10, RZ ;  /* 0x000000103c007819 */ /* 0x040fe200000006ff */
[----:B------:R-:W-:Y:S01]  /*6fa0*/  FMUL R11, R47, R11 ;  /* 0x0000000b2f0b7220 */ /* 0x000fe20000400000 */
[----:B------:R-:W-:Y:S01]  /*6fb0*/  F2FP.BF16.F32.PACK_AB R53, R7, R3 ;  /* 0x000000030735723e */ /* 0x000fe200000010ff */
[C---:B------:R-:W-:Y:S01]  /*6fc0*/  FFMA R6, R49.reuse, R2, R6 ;  /* 0x0000000231067223 */ /* 0x040fe20000000006 */
[----:B------:R-:W-:Y:S01]  /*6fd0*/  LOP3.LUT R2, R60, 0xffff0000, RZ, 0xc0, !PT ;  /* 0xffff00003c027812 */ /* 0x000fe200078ec0ff */
[----:B------:R-:W-:Y:S01]  /*6fe0*/  FFMA R11, R49, R32, R11 ;  /* 0x00000020310b7223 */ /* 0x000fe2000000000b */
[----:B------:R-:W-:Y:S01]  /*6ff0*/  SHF.L.U32 R3, R61, 0x10, RZ ;  /* 0x000000103d037819 */ /* 0x000fe200000006ff */
[----:B------:R-:W-:Y:S01]  /*7000*/  FFMA R8, R49, R0, R8 ;  /* 0x0000000031087223 */ /* 0x000fe20000000008 */
[----:B------:R-:W-:Y:S01]  /*7010*/  LOP3.LUT R0, R61, 0xffff0000, RZ, 0xc0, !PT ;  /* 0xffff00003d007812 */ /* 0x000fe200078ec0ff */
[----:B------:R-:W-:Y:S01]  /*7020*/  FMUL R9, R47, R13 ;  /* 0x0000000d2f097220 */ /* 0x000fe20000400000 */
[----:B------:R-:W-:Y:S01]  /*7030*/  F2FP.BF16.F32.PACK_AB R54, R5, R4 ;  /* 0x000000040536723e */ /* 0x000fe200000010ff */
[----:B------:R-:W-:Y:S01]  /*7040*/  FMUL R10, R47, R14 ;  /* 0x0000000e2f0a7220 */ /* 0x000fe20000400000 */
[----:B------:R-:W-:Y:S01]  /*7050*/  F2FP.BF16.F32.PACK_AB R55, R11, R6 ;  /* 0x000000060b37723e */ /* 0x000fe200000010ff */
[----:B------:R-:W-:Y:S01]  /*7060*/  FMUL R15, R47, R15 ;  /* 0x0000000f2f0f7220 */ /* 0x000fe20000400000 */
[----:B------:R-:W-:Y:S01]  /*7070*/  SHF.L.U32 R4, R77, 0x10, RZ ;  /* 0x000000104d047819 */ /* 0x000fe200000006ff */
[C---:B------:R-:W-:Y:S01]  /*7080*/  FFMA R9, R49.reuse, R2, R9 ;  /* 0x0000000231097223 */ /* 0x040fe20000000009 */
[C---:B------:R-:W-:Y:S01]  /*7090*/  SHF.L.U32 R2, R62.reuse, 0x10, RZ ;  /* 0x000000103e027819 */ /* 0x040fe200000006ff */
[C---:B------:R-:W-:Y:S01]  /*70a0*/  FFMA R10, R49.reuse, R3, R10 ;  /* 0x00000003310a7223 */ /* 0x040fe2000000000a */
[----:B------:R-:W-:Y:S01]  /*70b0*/  LOP3.LUT R3, R62, 0xffff0000, RZ, 0xc0, !PT ;  /* 0xffff00003e037812 */ /* 0x000fe200078ec0ff */
[----:B------:R-:W-:Y:S01]  /*70c0*/  FFMA R15, R49, R0, R15 ;  /* 0x00000000310f7223 */ /* 0x000fe2000000000f */
[----:B------:R-:W-:Y:S01]  /*70d0*/  SHF.L.U32 R0, R63, 0x10, RZ ;  /* 0x000000103f007819 */ /* 0x000fe200000006ff */
[----:B------:R-:W-:Y:S01]  /*70e0*/  FMUL R13, R47, R17 ;  /* 0x000000112f0d7220 */ /* 0x000fe20000400000 */
[----:B------:R-:W-:Y:S01]  /*70f0*/  F2FP.BF16.F32.PACK_AB R8, R9, R8 ;  /* 0x000000080908723e */ /* 0x000fe200000010ff */
[----:B------:R-:W-:Y:S01]  /*7100*/  FMUL R14, R47, R18 ;  /* 0x000000122f0e7220 */ /* 0x000fe20000400000 */
[----:B------:R-:W-:Y:S01]  /*7110*/  F2FP.BF16.F32.PACK_AB R9, R15, R10 ;  /* 0x0000000a0f09723e */ /* 0x000fe200000010ff */
[----:B------:R-:W-:Y:S01]  /*7120*/  FFMA R12, R49, R2, R12 ;  /* 0x00000002310c7223 */ /* 0x000fe2000000000c */
[----:B------:R-:W-:Y:S01]  /*7130*/  LOP3.LUT R2, R63, 0xffff0000, RZ, 0xc0, !PT ;  /* 0xffff00003f027812 */ /* 0x000fe200078ec0ff */
[----:B------:R-:W-:Y:S01]  /*7140*/  FFMA R13, R49, R3, R13 ;  /* 0x00000003310d7223 */ /* 0x000fe2000000000d */
[----:B------:R-:W-:Y:S01]  /*7150*/  SHF.L.U32 R3, R69, 0x10, RZ ;  /* 0x0000001045037819 */ /* 0x000fe200000006ff */
[----:B------:R-:W-:Y:S01]  /*7160*/  FFMA R14, R49, R0, R14 ;  /* 0x00000000310e7223 */ /* 0x000fe2000000000e */
[C---:B------:R-:W-:Y:S01]  /*7170*/  SHF.L.U32 R0, R68.reuse, 0x10, RZ ;  /* 0x0000001044007819 */ /* 0x040fe200000006ff */
[----:B------:R-:W-:Y:S01]  /*7180*/  FMUL R19, R47, R19 ;  /* 0x000000132f137220 */ /* 0x000fe20000400000 */
[----:B------:R-:W-:Y:S01]  /*7190*/  F2FP.BF16.F32.PACK_AB R10, R13, R12 ;  /* 0x0000000c0d0a723e */ /* 0x000fe200000010ff */
[----:B------:R-:W-:Y:S01]  /*71a0*/  FMUL R17, R47, R21 ;  /* 0x000000152f117220 */ /* 0x000fe20000400000 */
[----:B------:R-:W-:Y:S01]  /*71b0*/  LOP3.LUT R5, R79, 0xffff0000, RZ, 0xc0, !PT ;  /* 0xffff00004f057812 */ /* 0x000fe200078ec0ff */
[C---:B------:R-:W-:Y:S01]  /*71c0*/  FFMA R19, R49.reuse, R2, R19 ;  /* 0x0000000231137223 */ /* 0x040fe20000000013 */
[----:B------:R-:W-:Y:S01]  /*71d0*/  LOP3.LUT R2, R68, 0xffff0000, RZ, 0xc0, !PT ;  /* 0xffff000044027812 */ /* 0x000fe200078ec0ff */
[----:B------:R1:W-:Y:S01]  /*71e0*/  STS.128 [R100+0x2000], R52 ;  /* 0x0020003464007388 */ /* 0x0003e20000000c00 */
[----:B------:R-:W-:Y:S01]  /*71f0*/  FFMA R16, R49, R0, R16 ;  /* 0x0000000031107223 */ /* 0x000fe20000000010 */
[----:B------:R-:W-:Y:S01]  /*7200*/  LOP3.LUT R0, R69, 0xffff0000, RZ, 0xc0, !PT ;  /* 0xffff000045007812 */ /* 0x000fe200078ec0ff */
[----:B------:R-:W-:Y:S01]  /*7210*/  FMUL R18, R47, R22 ;  /* 0x000000162f127220 */ /* 0x000fe20000400000 */
[----:B------:R-:W-:Y:S01]  /*7220*/  F2FP.BF16.F32.PACK_AB R11, R19, R14 ;  /* 0x0000000e130b723e */ /* 0x000fe200000010ff */
[----:B------:R-:W-:Y:S01]  /*7230*/  FMUL R23, R47, R23 ;  /* 0x000000172f177220 */ /* 0x000fe20000400000 */
[C---:B------:R-:W-:Y:S01]  /*7240*/  FFMA R17, R49.reuse, R2, R17 ;  /* 0x0000000231117223 */ /* 0x040fe20000000011 */
[C---:B------:R-:W-:Y:S01]  /*7250*/  SHF.L.U32 R2, R70.reuse, 0x10, RZ ;  /* 0x0000001046027819 */ /* 0x040fe200000006ff */
[----:B------:R-:W-:Y:S01]  /*7260*/  FFMA R18, R49, R3, R18 ;  /* 0x0000000331127223 */ /* 0x000fe20000000012 */
[----:B------:R-:W-:Y:S01]  /*7270*/  SHF.L.U32 R3, R71, 0x10, RZ ;  /* 0x0000001047037819 */ /* 0x000fe200000006ff */
[----:B------:R1:W-:Y:S01]  /*7280*/  STS.128 [R99+0x2010], R8 ;  /* 0x0020100863007388 */ /* 0x0003e20000000c00 */
[----:B------:R-:W-:Y:S01]  /*7290*/  F2FP.BF16.F32.PACK_AB R16, R17, R16 ;  /* 0x000000101110723e */ /* 0x000fe200000010ff */
[----:B------:R-:W-:Y:S01]  /*72a0*/  FFMA R23, R49, R0, R23 ;  /* 0x0000000031177223 */ /* 0x000fe20000000017 */
[----:B------:R-:W-:Y:S01]  /*72b0*/  LOP3.LUT R0, R70, 0xffff0000, RZ, 0xc0, !PT ;  /* 0xffff000046007812 */ /* 0x000fe200078ec0ff */
[C---:B------:R-:W-:Y:S01]  /*72c0*/  FMUL R21, R47.reuse, R25 ;  /* 0x000000192f157220 */ /* 0x040fe20000400000 */
[----:B------:R-:W-:Y:S01]  /*72d0*/  FMUL R22, R47, R26 ;  /* 0x0000001a2f167220 */ /* 0x000fe20000400000 */
[C---:B------:R-:W-:Y:S01]  /*72e0*/  FFMA R20, R49.reuse, R2, R20 ;  /* 0x0000000231147223 */ /* 0x040fe20000000014 */
[C---:B------:R-:W-:Y:S01]  /*72f0*/  SHF.L.U32 R2, R76.reuse, 0x10, RZ ;  /* 0x000000104c027819 */ /* 0x040fe200000006ff */
[----:B------:R-:W-:Y:S01]  /*7300*/  FFMA R21, R49, R0, R21 ;  /* 0x0000000031157223 */ /* 0x000fe20000000015 */
[----:B------:R-:W-:Y:S01]  /*7310*/  LOP3.LUT R0, R71, 0xffff0000, RZ, 0xc0, !PT ;  /* 0xffff000047007812 */ /* 0x000fe200078ec0ff */
[----:B------:R-:W-:Y:S01]  /*7320*/  FFMA R22, R49, R3, R22 ;  /* 0x0000000331167223 */ /* 0x000fe20000000016 */
[C---:B------:R-:W-:Y:S01]  /*7330*/  FMUL R27, R47.reuse, R27 ;  /* 0x0000001b2f1b7220 */ /* 0x040fe20000400000 */
[----:B------:R-:W-:Y:S01]  /*7340*/  LOP3.LUT R3, R76, 0xffff0000, RZ, 0xc0, !PT ;  /* 0xffff00004c037812 */ /* 0x000fe200078ec0ff */
[C---:B------:R-:W-:Y:S01]  /*7350*/  FMUL R25, R47.reuse, R29 ;  /* 0x0000001d2f197220 */ /* 0x040fe20000400000 */
[----:B------:R-:W-:Y:S01]  /*7360*/  FMUL R26, R47, R30 ;  /* 0x0000001e2f1a7220 */ /* 0x000fe20000400000 */
[C---:B------:R-:W-:Y:S01]  /*7370*/  FFMA R27, R49.reuse, R0, R27 ;  /* 0x00000000311b7223 */ /* 0x040fe2000000001b */
[----:B------:R-:W-:Y:S01]  /*7380*/  FFMA R24, R49, R2, R24 ;  /* 0x0000000231187223 */ /* 0x000fe20000000018 */
[----:B------:R-:W-:Y:S01]  /*7390*/  LOP3.LUT R0, R77, 0xffff0000, RZ, 0xc0, !PT ;  /* 0xffff00004d007812 */ /* 0x000fe200078ec0ff */
[----:B------:R-:W-:Y:S01]  /*73a0*/  FFMA R25, R49, R3, R25 ;  /* 0x0000000331197223 */ /* 0x000fe20000000019 */
[----:B------:R-:W-:Y:S01]  /*73b0*/  FMUL R31, R47, R31 ;  /* 0x0000001f2f1f7220 */ /* 0x000fe20000400000 */
[C---:B------:R-:W-:Y:S01]  /*73c0*/  SHF.L.U32 R2, R78.reuse, 0x10, RZ ;  /* 0x000000104e027819 */ /* 0x040fe200000006ff */
[----:B------:R-:W-:Y:S01]  /*73d0*/  FFMA R26, R49, R4, R26 ;  /* 0x00000004311a7223 */ /* 0x000fe2000000001a */
[----:B------:R-:W-:Y:S01]  /*73e0*/  LOP3.LUT R3, R78, 0xffff0000, RZ, 0xc0, !PT ;  /* 0xffff00004e037812 */ /* 0x000fe200078ec0ff */
[----:B------:R-:W-:Y:S01]  /*73f0*/  FMUL R29, R47, R33 ;  /* 0x000000212f1d7220 */ /* 0x000fe20000400000 */
[----:B------:R-:W-:Y:S01]  /*7400*/  SHF.L.U32 R4, R79, 0x10, RZ ;  /* 0x000000104f047819 */ /* 0x000fe200000006ff */
[----:B------:R-:W-:Y:S01]  /*7410*/  FMUL R30, R47, R34 ;  /* 0x000000222f1e7220 */ /* 0x000fe20000400000 */
[----:B------:R-:W-:Y:S01]  /*7420*/  F2FP.BF16.F32.PACK_AB R17, R23, R18 ;  /* 0x000000121711723e */ /* 0x000fe200000010ff */
[----:B------:R-:W-:Y:S01]  /*7430*/  FFMA R31, R49, R0, R31 ;  /* 0x00000000311f7223 */ /* 0x000fe2000000001f */
[----:B------:R-:W-:Y:S01]  /*7440*/  FMUL R35, R47, R35 ;  /* 0x000000232f237220 */ /* 0x000fe20000400000 */
[----:B------:R-:W-:Y:S01]  /*7450*/  F2FP.BF16.F32.PACK_AB R18, R21, R20 ;  /* 0x000000141512723e */ /* 0x000fe200000010ff */
[----:B------:R-:W-:Y:S01]  /*7460*/  FFMA R28, R49, R2, R28 ;  /* 0x00000002311c7223 */ /* 0x000fe2000000001c */
[----:B------:R-:W-:Y:S01]  /*7470*/  F2FP.BF16.F32.PACK_AB R19, R27, R22 ;  /* 0x000000161b13723e */ /* 0x000fe200000010ff */
[C---:B------:R-:W-:Y:S01]  /*7480*/  FFMA R29, R49.reuse, R3, R29 ;  /* 0x00000003311d7223 */ /* 0x040fe2000000001d */
[C---:B------:R-:W-:Y:S01]  /*7490*/  FFMA R30, R49.reuse, R4, R30 ;  /* 0x00000004311e7223 */ /* 0x040fe2000000001e */
[----:B------:R-:W-:Y:S01]  /*74a0*/  FFMA R35, R49, R5, R35 ;  /* 0x0000000531237223 */ /* 0x000fe20000000023 */
[----:B------:R-:W-:Y:S01]  /*74b0*/  F2FP.BF16.F32.PACK_AB R24, R25, R24 ;  /* 0x000000181918723e */ /* 0x000fe200000010ff */
[----:B------:R1:W-:Y:S01]  /*74c0*/  STS.128 [R98+0x2020], R16 ;  /* 0x0020201062007388 */ /* 0x0003e20000000c00 */
[----:B------:R-:W-:Y:S02]  /*74d0*/  F2FP.BF16.F32.PACK_AB R25, R31, R26 ;  /* 0x0000001a1f19723e */ /* 0x000fe400000010ff */
[----:B------:R-:W-:Y:S02]  /*74e0*/  F2FP.BF16.F32.PACK_AB R26, R29, R28 ;  /* 0x0000001c1d1a723e */ /* 0x000fe400000010ff */
[----:B------:R-:W-:Y:S02]  /*74f0*/  F2FP.BF16.F32.PACK_AB R27, R35, R30 ;  /* 0x0000001e231b723e */ /* 0x000fe400000010ff */
[----:B------:R-:W-:Y:S02]  /*7500*/  LEA R0, R65, UR48, 0x3 ;  /* 0x0000003041007c11 */ /* 0x000fe4000f8e18ff */
[----:B------:R-:W-:Y:S01]  /*7510*/  @P6 SHF.L.U32 R2, R97, 0x1f, RZ ;  /* 0x0000001f61026819 */ /* 0x000fe200000006ff */
        /* <DEDUP_REMOVED lines=9> */
[----:B------:R-:W-:Y:S02]  /*75b0*/  UIADD3 UR8, UP0, UPT, UR52, 0x680, URZ ;  /* 0x0000068034087890 */ /* 0x000fe4000ff1e0ff */
[----:B------:R-:W-:Y:S02]  /*75c0*/  UIADD3 UR5, UPT, UPT, UR41, 0x20, URZ ;  /* 0x0000002029057890 */ /* 0x000fe4000fffe0ff */
[----:B------:R-:W-:Y:S02]  /*75d0*/  UIADD3 UR4, UPT, UPT, UR48, 0x2200, URZ ;  /* 0x0000220030047890 */ /* 0x000fe4000fffe0ff */
[----:B------:R-:W-:Y:S01]  /*75e0*/  UIADD3.X UR9, UPT, UPT, URZ, UR53, URZ, UP0, !UPT ;  /* 0x00000035ff097290 */ /* 0x000fe200087fe4ff */
[----:B------:R-:W-:Y:S01]  /*75f0*/  UMOV UR6, UR42 ;  /* 0x0000002a00067c82 */ /* 0x000fe20008000000 */
[----:B------:R-:W-:Y:S07]  /*7600*/  UMOV UR7, UR36 ;  /* 0x0000002400077c82 */ /* 0x000fee0008000000 */
[----:B------:R2:W-:Y:S01]  /*7610*/  UTMASTG.3D [UR4], [UR8] ;  /* 0x00000004080073b5 */ /* 0x0005e20008010000 */
[----:B------:R0:W-:Y:S01]  /*7620*/  UTMACMDFLUSH ;  /* 0x00000000000079b7 */ /* 0x0001e20000000000 */
[----:B--2---:R-:W-:Y:S04]  /*7630*/  DEPBAR.LE SB0, 0x1 ;  /* 0x000080400000791a */ /* 0x004fe80000000000 */
.L_x_117:
[----:B------:R-:W-:Y:S05]  /*7640*/  BSYNC.RECONVERGENT B0 ;  /* 0x0000000000007941 */ /* 0x000fea0003800200 */
.L_x_116:
[----:B------:R-:W-:Y:S01]  /*7650*/  BAR.SYNC.DEFER_BLOCKING 0x1, 0x80 ;  /* 0x0042000000007b1d */ /* 0x000fe20000010000 */
[----:B------:R-:W-:Y:S04]  /*7660*/  UIADD3 UR40, UPT, UPT, UR51, 0x1, URZ ;  /* 0x0000000133287890 */ /* 0x000fe8000fffe0ff */
[----:B------:R-:W-:Y:S04]  /*7670*/  UISETP.NE.AND UP0, UPT, UR40, 0x4, UPT ;  /* 0x000000042800788c */ /* 0x000fe8000bf05270 */
[----:B------:R-:W-:Y:S01]  /*7680*/  USEL UR40, UR40, URZ, UP0 ;  /* 0x000000ff28287287 */ /* 0x000fe20008000000 */
[----:B------:R2:W-:Y:S01]  /*7690*/  @P6 SYNCS.ARRIVE.TRANS64.RED.A1T0 RZ, [R72+URZ], RZ ;  /* 0x000000ff48ff69a7 */ /* 0x0005e200081004ff */
[----:B------:R-:W-:Y:S01]  /*76a0*/  BSSY B1, `(.L_x_118) ;  /* 0x0000017000017945 */ /* 0x000fe20003800000 */
[----:B------:R-:W4:Y:S02]  /*76b0*/  @P6 SYNCS.PHASECHK.TRANS64.TRYWAIT P0, [R0+URZ+0xc0], R2 ;  /* 0x0000c002000065a7 */ /* 0x000f2400080011ff */
[----:B----4-:R-:W-:Y:S01]  /*76c0*/  @P6 SEL R66, RZ, 0x1, !P0 ;  /* 0x00000001ff426807 */ /* 0x010fe20004000000 */
[----:B--2---:R-:W-:Y:S06]  /*76d0*/  @!P6 BRA `(.L_x_119) ;  /* 0x00000000004ce947 */ /* 0x004fec0003800000 */
        /* <DEDUP_REMOVED lines=9> */
[----:B------:R-:W-:Y:S04]  /*7770*/  SHF.L.U32 R6, R97, 0x1f, RZ ;  /* 0x0000001f61067819 */ /* 0x000fe800000006ff */
[----:B------:R-:W2:Y:S02]  /*7780*/  SYNCS.PHASECHK.TRANS64.TRYWAIT P0, [R0+URZ+0xc0], R6 ;  /* 0x0000c006000075a7 */ /* 0x000ea400080011ff */
[----:B--2---:R-:W-:Y:S05]  /*7790*/  @!P0 BRA `(.L_x_122) ;  /* 0x0000002800248947 */ /* 0x004fea0003800000 */
.L_x_121:
[----:B------:R-:W-:Y:S05]  /*77a0*/  BSYNC B0 ;  /* 0x0000000000007941 */ /* 0x000fea0003800000 */
.L_x_120:
[----:B------:R-:W-:Y:S02]  /*77b0*/  ISETP.NE.AND P0, PT, R67, RZ, PT ;  /* 0x000000ff4300720c */ /* 0x000fe40003f05270 */
[----:B------:R-:W-:Y:S11]  /*77c0*/  IADD3 R65, PT, PT, R65, 0x1, RZ ;  /* 0x0000000141417810 */ /* 0x000ff60007ffe0ff */
[----:B------:R4:W1:Y:S04]  /*77d0*/  @P0 LDS.128 R56, [R5] ;  /* 0x0000000005380984 */ /* 0x0008680000000c00 */
[----:B------:R4:W1:Y:S04]  /*77e0*/  @P0 LDS.128 R60, [R4+0x10] ;  /* 0x00001000043c0984 */ /* 0x0008680000000c00 */
[----:B------:R4:W1:Y:S04]  /*77f0*/  @P0 LDS.128 R68, [R3+0x20] ;  /* 0x0000200003440984 */ /* 0x0008680000000c00 */
[----:B------:R4:W1:Y:S02]  /*7800*/  @P0 LDS.128 R76, [R2+0x30] ;  /* 0x00003000024c0984 */ /* 0x0008640000000c00 */
.L_x_119:
[----:B------:R-:W-:Y:S05]  /*7810*/  BSYNC B1 ;  /* 0x0000000000017941 */ /* 0x000fea0003800000 */
.L_x_118:
        /* <DEDUP_REMOVED lines=21> */
.L_x_123:
        /* <DEDUP_REMOVED lines=146> */
.L_x_125:
[----:B------:R-:W-:Y:S05]  /*8290*/  BSYNC.RECONVERGENT B0 ;  /* 0x0000000000007941 */ /* 0x000fea0003800200 */
.L_x_124:
        /* <DEDUP_REMOVED lines=21> */
.L_x_129:
[----:B------:R-:W-:Y:S05]  /*83f0*/  BSYNC B0 ;  /* 0x0000000000007941 */ /* 0x000fea0003800000 */
.L_x_128:
[----:B------:R-:W-:Y:S11]  /*8400*/  ISETP.NE.AND P0, PT, R67, RZ, PT ;  /* 0x000000ff4300720c */ /* 0x000ff60003f05270 */
[----:B------:R-:W-:Y:S02]  /*8410*/  @!UPT UIADD3 URZ, UPT, UPT, URZ, URZ, URZ ;  /* 0x000000fffffff290 */ /* 0x000fe4000fffe0ff */
[----:B------:R4:W1:Y:S04]  /*8420*/  @P0 LDS.128 R56, [R4] ;  /* 0x0000000004380984 */ /* 0x0008680000000c00 */
[----:B------:R4:W1:Y:S04]  /*8430*/  @P0 LDS.128 R60, [R3+0x10] ;  /* 0x00001000033c0984 */ /* 0x0008680000000c00 */
[----:B------:R4:W1:Y:S04]  /*8440*/  @P0 LDS.128 R68, [R2+0x20] ;  /* 0x0000200002440984 */ /* 0x0008680000000c00 */
[----:B------:R4:W1:Y:S02]  /*8450*/  @P0 LDS.128 R76, [R65+0x30] ;  /* 0x00003000414c0984 */ /* 0x0008640000000c00 */
.L_x_127:
[----:B------:R-:W-:Y:S05]  /*8460*/  BSYNC B1 ;  /* 0x0000000000017941 */ /* 0x000fea0003800000 */
.L_x_126:
        /* <DEDUP_REMOVED lines=21> */
.L_x_131:
[----:B------:R-:W-:Y:S01]  /*85c0*/  ISETP.NE.AND P0, PT, R102, RZ, PT ;  /* 0x000000ff6600720c */ /* 0x000fe20003f05270 */
[----:B------:R-:W-:Y:S05]  /*85d0*/  WARPSYNC.ALL ;  /* 0x0000000000007948 */ /* 0x000fea0003800000 */
[----:B------:R-:W-:Y:S01]  /*85e0*/  R2UR UR4, R48 ;  /* 0x00000000300472ca */ /* 0x000fe200000e0000 */
[----:B------:R-:W-:Y:S01]  /*85f0*/  BSSY.RECONVERGENT B0, `(.L_x_132) ;  /* 0x000008c000007945 */ /* 0x000fe20003800200 */
[----:B------:R-:W-:Y:S02]  /*8600*/  R2UR UR5, R64 ;  /* 0x00000000400572ca */ /* 0x000fe400000e0000 */
[C---:B-1----:R-:W-:Y:S02]  /*8610*/  SHF.L.U32 R0, R56.reuse, 0x10, RZ ;  /* 0x0000001038007819 */ /* 0x042fe400000006ff */
[----:B----4-:R-:W-:Y:S02]  /*8620*/  LOP3.LUT R2, R56, 0xffff0000, RZ, 0xc0, !PT ;  /* 0xffff000038027812 */ /* 0x010fe400078ec0ff */
[C---:B------:R-:W-:Y:S02]  /*8630*/  SHF.L.U32 R3, R57.reuse, 0x10, RZ ;  /* 0x0000001039037819 */ /* 0x040fe400000006ff */
[----:B------:R-:W-:Y:S02]  /*8640*/  LOP3.LUT R48, R57, 0xffff0000, RZ, 0xc0, !PT ;  /* 0xffff000039307812 */ /* 0x000fe400078ec0ff */
[C---:B------:R-:W-:Y:S01]  /*8650*/  SHF.L.U32 R50, R58.reuse, 0x10, RZ ;  /* 0x000000103a327819 */ /* 0x040fe200000006ff */
[----:B------:R-:W1:Y:S01]  /*8660*/  LDTM.x32 R4, tmem[UR4+0x60] ;  /* 0x00006004000479ee */ /* 0x000e6200082c0000 */
[----:B------:R-:W-:Y:S01]  /*8670*/  LOP3.LUT R51, R58, 0xffff0000, RZ, 0xc0, !PT ;  /* 0xffff00003a337812 */ /* 0x000fe200078ec0ff */
[----:B------:R-:W-:Y:S01]  /*8680*/  NOP ;  /* 0x0000000000007918 */ /* 0x000fe20000000000 */
[C---:B------:R-:W-:Y:S01]  /*8690*/  SHF.L.U32 R52, R59.reuse, 0x10, RZ ;  /* 0x000000103b347819 */ /* 0x040fe200000006ff */
[----:B------:R-:W-:Y:S01]  /*86a0*/  UIADD3 UR5, UPT, UPT, UR5, 0x150, URZ ;  /* 0x0000015005057890 */ /* 0x000fe2000fffe0ff */
[----:B------:R-:W-:Y:S02]  /*86b0*/  LOP3.LUT R53, R59, 0xffff0000, RZ, 0xc0, !PT ;  /* 0xffff00003b357812 */ /* 0x000fe400078ec0ff */
[C---:B------:R-:W-:Y:S01]  /*86c0*/  SHF.L.U32 R54, R60.reuse, 0x10, RZ ;  /* 0x000000103c367819 */ /* 0x040fe200000006ff */
[----:B------:R-:W-:Y:S01]  /*86d0*/  UPRMT UR5, UR37, 0x654, UR5 ;  /* 0x0000065425057896 */ /* 0x000fe20008000005 */
[----:B------:R-:W-:Y:S02]  /*86e0*/  LOP3.LUT R55, R60, 0xffff0000, RZ, 0xc0, !PT ;  /* 0xffff00003c377812 */ /* 0x000fe400078ec0ff */
[C---:B------:R-:W-:Y:S02]  /*86f0*/  SHF.L.U32 R56, R61.reuse, 0x10, RZ ;  /* 0x000000103d387819 */ /* 0x040fe400000006ff */
[----:B------:R-:W-:Y:S02]  /*8700*/  LOP3.LUT R57, R61, 0xffff0000, RZ, 0xc0, !PT ;  /* 0xffff00003d397812 */ /* 0x000fe400078ec0ff */
[C---:B------:R-:W-:Y:S02]  /*8710*/  SHF.L.U32 R58, R62.reuse, 0x10, RZ ;  /* 0x000000103e3a7819 */ /* 0x040fe400000006ff */
[----:B------:R-:W-:Y:S01]  /*8720*/  LOP3.LUT R59, R62, 0xffff0000, RZ, 0xc0, !PT ;  /* 0xffff00003e3b7812 */ /* 0x000fe200078ec0ff */
[----:B-1----:R-:W-:Y:S01]  /*8730*/  SYNCS.ARRIVE.TRANS64.RED.A1T0 RZ, [UR5], RZ ;  /* 0x000000ffffff79a7 */ /* 0x002fe20008100405 */
[C---:B------:R-:W-:Y:S02]  /*8740*/  SHF.L.U32 R60, R63.reuse, 0x10, RZ ;  /* 0x000000103f3c7819 */ /* 0x040fe400000006ff */
[----:B------:R-:W-:Y:S02]  /*8750*/  LOP3.LUT R61, R63, 0xffff0000, RZ, 0xc0, !PT ;  /* 0xffff00003f3d7812 */ /* 0x000fe400078ec0ff */
[C---:B------:R-:W-:Y:S01]  /*8760*/  SHF.L.U32 R62, R68.reuse, 0x10, RZ ;  /* 0x00000010443e7819 */ /* 0x040fe200000006ff */
[C---:B------:R-:W-:Y:S01]  /*8770*/  FMUL R4, R47.reuse, R4 ;  /* 0x000000042f047220 */ /* 0x040fe20000400000 */
[C---:B------:R-:W-:Y:S01]  /*8780*/  FMUL R5, R47.reuse, R5 ;  /* 0x000000052f057220 */ /* 0x040fe20000400000 */
[----:B------:R-:W-:Y:S01]  /*8790*/  FMUL R6, R47, R6 ;  /* 0x000000062f067220 */ /* 0x000fe20000400000 */
[----:B------:R-:W-:Y:S01]  /*87a0*/  LOP3.LUT R63, R68, 0xffff0000, RZ, 0xc0, !PT ;  /* 0xffff0000443f7812 */ /* 0x000fe200078ec0ff */
[C---:B------:R-:W-:Y:S01]  /*87b0*/  FFMA R4, R49.reuse, R0, R4 ;  /* 0x0000000031047223 */ /* 0x040fe20000000004 */
[----:B------:R-:W-:Y:S01]  /*87c0*/  FFMA R5, R49, R2, R5 ;  /* 0x0000000231057223 */ /* 0x000fe20000000005 */
[----:B------:R-:W-:Y:S01]  /*87d0*/  SHF.L.U32 R64, R69, 0x10, RZ ;  /* 0x0000001045407819 */ /* 0x000fe200000006ff */
[----:B------:R-:W-:Y:S01]  /*87e0*/  FFMA R6, R49, R3, R6 ;  /* 0x0000000331067223 */ /* 0x000fe20000000006 */
[----:B------:R-:W-:Y:S01]  /*87f0*/  FMUL R7, R47, R7 ;  /* 0x000000072f077220 */ /* 0x000fe20000400000 */
[----:B------:R-:W-:Y:S01]  /*8800*/  LOP3.LUT R65, R69, 0xffff0000, RZ, 0xc0, !PT ;  /* 0xffff000045417812 */ /* 0x000fe200078ec0ff */
[----:B------:R-:W-:Y:S01]  /*8810*/  FMUL R8, R47, R8 ;  /* 0x000000082f087220 */ /* 0x000fe20000400000 */
[----:B------:R-:W-:Y:S01]  /*8820*/  F2FP.BF16.F32.PACK_AB R4, R5, R4 ;  /* 0x000000040504723e */ /* 0x000fe200000010ff */
[----:B------:R-:W-:Y:S01]  /*8830*/  FFMA R7, R49, R48, R7 ;  /* 0x0000003031077223 */ /* 0x000fe20000000007 */
[----:B------:R-:W-:Y:S01]  /*8840*/  FMUL R9, R47, R9 ;  /* 0x000000092f097220 */ /* 0x000fe20000400000 */
[----:B------:R-:W-:Y:S01]  /*8850*/  FFMA R8, R49, R50, R8 ;  /* 0x0000003231087223 */ /* 0x000fe20000000008 */
[C---:B------:R-:W-:Y:S01]  /*8860*/  SHF.L.U32 R66, R70.reuse, 0x10, RZ ;  /* 0x0000001046427819 */ /* 0x040fe200000006ff */
[----:B------:R-:W-:Y:S01]  /*8870*/  FMUL R0, R47, R10 ;  /* 0x0000000a2f007220 */ /* 0x000fe20000400000 */
[----:B------:R-:W-:Y:S01]  /*8880*/  F2FP.BF16.F32.PACK_AB R5, R7, R6 ;  /* 0x000000060705723e */ /* 0x000fe200000010ff */
[----:B------:R-:W-:Y:S01]  /*8890*/  FFMA R9, R49, R51, R9 ;  /* 0x0000003331097223 */ /* 0x000fe20000000009 */
[----:B------:R-:W-:Y:S01]  /*88a0*/  FMUL R2, R47, R11 ;  /* 0x0000000b2f027220 */ /* 0x000fe20000400000 */
[----:B------:R-:W-:Y:S01]  /*88b0*/  FFMA R0, R49, R52, R0 ;  /* 0x0000003431007223 */ /* 0x000fe20000000000 */
[----:B------:R-:W-:Y:S01]  /*88c0*/  LOP3.LUT R67, R70, 0xffff0000, RZ, 0xc0, !PT ;  /* 0xffff000046437812 */ /* 0x000fe200078ec0ff */
[----:B------:R-:W-:Y:S01]  /*88d0*/  FMUL R3, R47, R12 ;  /* 0x0000000c2f037220 */ /* 0x000fe20000400000 */
[----:B------:R-:W-:Y:S01]  /*88e0*/  F2FP.BF16.F32.PACK_AB R6, R9, R8 ;  /* 0x000000080906723e */ /* 0x000fe200000010ff */
[----:B------:R-:W-:Y:S01]  /*88f0*/  FFMA R2, R49, R53, R2 ;  /* 0x0000003531027223 */ /* 0x000fe20000000002 */
[----:B------:R-:W-:Y:S01]  /*8900*/  FMUL R10, R47, R13 ;  /* 0x0000000d2f0a7220 */ /* 0x000fe20000400000 */
[----:B------:R-:W-:Y:S01]  /*8910*/  FFMA R3, R49, R54, R3 ;  /* 0x0000003631037223 */ /* 0x000fe20000000003 */
[----:B------:R-:W-:Y:S01]  /*8920*/  SHF.L.U32 R68, R71, 0x10, RZ ;  /* 0x0000001047447819 */ /* 0x000fe200000006ff */
[----:B------:R-:W-:Y:S01]  /*8930*/  FMUL R11, R47, R14 ;  /* 0x0000000e2f0b7220 */ /* 0x000fe20000400000 */
[----:B------:R-:W-:Y:S01]  /*8940*/  F2FP.BF16.F32.PACK_AB R7, R2, R0 ;  /* 0x000000000207723e */ /* 0x000fe200000010ff */
[----:B------:R-:W-:Y:S01]  /*8950*/  FFMA R10, R49, R55, R10 ;  /* 0x00000037310a7223 */ /* 0x000fe2000000000a */
[C---:B------:R-:W-:Y:S01]  /*8960*/  FMUL R15, R47.reuse, R15 ;  /* 0x0000000f2f0f7220 */ /* 0x040fe20000400000 */
[C---:B------:R-:W-:Y:S01]  /*8970*/  FMUL R12, R47.reuse, R16 ;  /* 0x000000102f0c7220 */ /* 0x040fe20000400000 */
[----:B------:R-:W-:Y:S01]  /*8980*/  FMUL R13, R47, R17 ;  /* 0x000000112f0d7220 */ /* 0x000fe20000400000 */
[----:B------:R1:W-:Y:S01]  /*8990*/  STS.128 [R100+0x6000], R4 ;  /* 0x0060000464007388 */ /* 0x0003e20000000c00 */
[----:B------:R-:W-:Y:S01]  /*89a0*/  LOP3.LUT R69, R71, 0xffff0000, RZ, 0xc0, !PT ;  /* 0xffff000047457812 */ /* 0x000fe200078ec0ff */
[C---:B------:R-:W-:Y:S01]  /*89b0*/  FFMA R11, R49.reuse, R56, R11 ;  /* 0x00000038310b7223 */ /* 0x040fe2000000000b */
[----:B------:R-:W-:Y:S01]  /*89c0*/  SHF.L.U32 R70, R76, 0x10, RZ ;  /* 0x000000104c467819 */ /* 0x000fe200000006ff */
[C---:B------:R-:W-:Y:S01]  /*89d0*/  FFMA R15, R49.reuse, R57, R15 ;  /* 0x00000039310f7223 */ /* 0x040fe2000000000f */
[----:B------:R-:W-:Y:S01]  /*89e0*/  F2FP.BF16.F32.PACK_AB R8, R10, R3 ;  /* 0x000000030a08723e */ /* 0x000fe200000010ff */
[C---:B------:R-:W-:Y:S01]  /*89f0*/  FFMA R12, R49.reuse, R58, R12 ;  /* 0x0000003a310c7223 */ /* 0x040fe2000000000c */
[----:B------:R-:W-:Y:S01]  /*8a00*/  FFMA R13, R49, R59, R13 ;  /* 0x0000003b310d7223 */ /* 0x000fe2000000000d */
[C---:B------:R-:W-:Y:S01]  /*8a10*/  FMUL R14, R47.reuse, R18 ;  /* 0x000000122f0e7220 */ /* 0x040fe20000400000 */
[C---:B------:R-:W-:Y:S01]  /*8a20*/  FMUL R19, R47.reuse, R19 ;  /* 0x000000132f137220 */ /* 0x040fe20000400000 */
[C---:B------:R-:W-:Y:S01]  /*8a30*/  FMUL R16, R47.reuse, R20 ;  /* 0x000000142f107220 */ /* 0x040fe20000400000 */
[----:B------:R-:W-:Y:S01]  /*8a40*/  FMUL R17, R47, R21 ;  /* 0x000000152f117220 */ /* 0x000fe20000400000 */
[----:B------:R-:W-:Y:S01]  /*8a50*/  FFMA R14, R49, R60, R14 ;  /* 0x0000003c310e7223 */ /* 0x000fe2000000000e */
        /* <DEDUP_REMOVED lines=9> */
[----:B------:R-:W-:Y:S01]  /*8af0*/  F2FP.BF16.F32.PACK_AB R9, R15, R11 ;  /* 0x0000000b0f09723e */ /* 0x000fe200000010ff */
[----:B------:R-:W-:Y:S01]  /*8b00*/  FFMA R23, R49, R65, R23 ;  /* 0x0000004131177223 */ /* 0x000fe20000000017 */
[----:B------:R-:W-:Y:S01]  /*8b10*/  FMUL R27, R47, R27 ;  /* 0x0000001b2f1b7220 */ /* 0x000fe20000400000 */
[----:B------:R-:W-:Y:S01]  /*8b20*/  F2FP.BF16.F32.PACK_AB R10, R13, R12 ;  /* 0x0000000c0d0a723e */ /* 0x000fe200000010ff */
[----:B------:R-:W-:Y:S01]  /*8b30*/  FFMA R20, R49, R66, R20 ;  /* 0x0000004231147223 */ /* 0x000fe20000000014 */
[----:B------:R-:W-:Y:S01]  /*8b40*/  F2FP.BF16.F32.PACK_AB R11, R19, R14 ;  /* 0x0000000e130b723e */ /* 0x000fe200000010ff */
[----:B------:R-:W-:Y:S01]  /*8b50*/  FMUL R24, R47, R28 ;  /* 0x0000001c2f187220 */ /* 0x000fe20000400000 */
[----:B------:R-:W-:Y:S01]  /*8b60*/  LOP3.LUT R71, R76, 0xffff0000, RZ, 0xc0, !PT ;  /* 0xffff00004c477812 */ /* 0x000fe200078ec0ff */
[----:B------:R-:W-:Y:S01]  /*8b70*/  FFMA R21, R49, R67, R21 ;  /* 0x0000004331157223 */ /* 0x000fe20000000015 */
[----:B------:R-:W-:Y:S01]  /*8b80*/  SHF.L.U32 R72, R77, 0x10, RZ ;  /* 0x000000104d487819 */ /* 0x000fe200000006ff */
[----:B------:R1:W-:Y:S01]  /*8b90*/  STS.128 [R99+0x6010], R8 ;  /* 0x0060100863007388 */ /* 0x0003e20000000c00 */
[----:B------:R-:W-:Y:S01]  /*8ba0*/  FMUL R25, R47, R29 ;  /* 0x0000001d2f197220 */ /* 0x000fe20000400000 */
[----:B------:R-:W-:Y:S01]  /*8bb0*/  FFMA R22, R49, R68, R22 ;  /* 0x0000004431167223 */ /* 0x000fe20000000016 */
[----:B------:R-:W-:Y:S01]  /*8bc0*/  LOP3.LUT R73, R77, 0xffff0000, RZ, 0xc0, !PT ;  /* 0xffff00004d497812 */ /* 0x000fe200078ec0ff */
[----:B------:R-:W-:Y:S01]  /*8bd0*/  FMUL R26, R47, R30 ;  /* 0x0000001e2f1a7220 */ /* 0x000fe20000400000 */
[----:B------:R-:W-:Y:S01]  /*8be0*/  FFMA R27, R49, R69, R27 ;  /* 0x00000045311b7223 */ /* 0x000fe2000000001b */
[C---:B------:R-:W-:Y:S01]  /*8bf0*/  SHF.L.U32 R74, R78.reuse, 0x10, RZ ;  /* 0x000000104e4a7819 */ /* 0x040fe200000006ff */
[----:B------:R-:W-:Y:S01]  /*8c00*/  FMUL R31, R47, R31 ;  /* 0x0000001f2f1f7220 */ /* 0x000fe20000400000 */
[----:B------:R-:W-:Y:S01]  /*8c10*/  FFMA R24, R49, R70, R24 ;  /* 0x0000004631187223 */ /* 0x000fe20000000018 */
[----:B------:R-:W-:Y:S01]  /*8c20*/  LOP3.LUT R75, R78, 0xffff0000, RZ, 0xc0, !PT ;  /* 0xffff00004e4b7812 */ /* 0x000fe200078ec0ff */
[----:B------:R-:W-:Y:S01]  /*8c30*/  FMUL R28, R47, R32 ;  /* 0x000000202f1c7220 */ /* 0x000fe20000400000 */
[----:B------:R-:W-:Y:S01]  /*8c40*/  FFMA R25, R49, R71, R25 ;  /* 0x0000004731197223 */ /* 0x000fe20000000019 */
[----:B------:R-:W-:Y:S01]  /*8c50*/  SHF.L.U32 R76, R79, 0x10, RZ ;  /* 0x000000104f4c7819 */ /* 0x000fe200000006ff */
[----:B------:R-:W-:Y:S01]  /*8c60*/  FMUL R29, R47, R33 ;  /* 0x000000212f1d7220 */ /* 0x000fe20000400000 */
[----:B------:R-:W-:Y:S01]  /*8c70*/  F2FP.BF16.F32.PACK_AB R16, R17, R16 ;  /* 0x000000101110723e */ /* 0x000fe200000010ff */
[----:B------:R-:W-:Y:S01]  /*8c80*/  FFMA R26, R49, R72, R26 ;  /* 0x00000048311a7223 */ /* 0x000fe2000000001a */
[----:B------:R-:W-:Y:S01]  /*8c90*/  LOP3.LUT R77, R79, 0xffff0000, RZ, 0xc0, !PT ;  /* 0xffff00004f4d7812 */ /* 0x000fe200078ec0ff */
        /* <DEDUP_REMOVED lines=33> */
.L_x_133:
[----:B------:R-:W-:Y:S05]  /*8eb0*/  BSYNC.RECONVERGENT B0 ;  /* 0x0000000000007941 */ /* 0x000fea0003800200 */
.L_x_132:
[----:B------:R-:W-:Y:S01]  /*8ec0*/  BAR.SYNC.DEFER_BLOCKING 0x1, 0x80 ;  /* 0x0042000000007b1d */ /* 0x000fe20000010000 */
[----:B------:R-:W-:Y:S01]  /*8ed0*/  UISETP.NE.AND UP0, UPT, UR49, -0x4, UPT ;  /* 0xfffffffc3100788c */ /* 0x000fe2000bf05270 */
[----:B------:R-:W-:Y:S08]  /*8ee0*/  IADD3 R45, PT, PT, R45, 0x1, RZ ;  /* 0x000000012d2d7810 */ /* 0x000ff00007ffe0ff */
[----:B------:R-:W-:Y:S05]  /*8ef0*/  BRA.U !UP0, `(.L_x_134) ;  /* 0x0000000108287547 */ /* 0x000fea000b800000 */
[----:B------:R-:W-:Y:S01]  /*8f00*/  ISETP.NE.AND P0, PT, R107, RZ, PT ;  /* 0x000000ff6b00720c */ /* 0x000fe20003f05270 */
[----:B------:R-:W-:Y:S01]  /*8f10*/  IMAD.U32 R2, RZ, RZ, UR51 ;  /* 0x00000033ff027e24 */ /* 0x000fe2000f8e00ff */
[----:B------:R-:W-:Y:S01]  /*8f20*/  UIADD3 UR51, UPT, UPT, UR51, 0x1, URZ ;  /* 0x0000000133337890 */ /* 0x000fe2000fffe0ff */
[----:B------:R-:W-:Y:S03]  /*8f30*/  IMAD.U32 R0, RZ, RZ, UR37 ;  /* 0x00000025ff007e24 */ /* 0x000fe6000f8e00ff */
[----:B------:R-:W-:Y:S04]  /*8f40*/  UISETP.NE.AND UP0, UPT, UR51, 0x4, UPT ;  /* 0x000000043300788c */ /* 0x000fe8000bf05270 */
[----:B------:R-:W-:Y:S03]  /*8f50*/  USEL UR51, UR51, URZ, UP0 ;  /* 0x000000ff33337287 */ /* 0x000fe60008000000 */
[----:B------:R-:W-:Y:S05]  /*8f60*/  @P0 LEA R2, R2, UR48, 0x3 ;  /* 0x0000003002020c11 */ /* 0x000fea000f8e18ff */
[----:B------:R-:W-:Y:S05]  /*8f70*/  @P0 VIADD R2, R2, 0xe0 ;  /* 0x000000e002020836 */ /* 0x000fea0000000000 */
[----:B------:R-:W-:Y:S04]  /*8f80*/  @P0 PRMT R0, R0, 0x654, R2 ;  /* 0x0000065400000816 */ /* 0x000fe80000000002 */
[----:B------:R2:W-:Y:S03]  /*8f90*/  @P0 SYNCS.ARRIVE.TRANS64.RED.A1T0 RZ, [R0+URZ], RZ ;  /* 0x000000ff00ff09a7 */ /* 0x0005e600081004ff */
.L_x_134:
[----:B------:R-:W-:Y:S01]  /*8fa0*/  ISETP.NE.AND P2, PT, R103, RZ, PT ;  /* 0x000000ff6700720c */ /* 0x000fe20003f45270 */
[----:B------:R-:W-:Y:S01]  /*8fb0*/  UIADD3 UR49, UPT, UPT, UR49, 0x4, URZ ;  /* 0x0000000431317890 */ /* 0x000fe2000fffe0ff */
[----:B------:R-:W-:Y:S01]  /*8fc0*/  ISETP.NE.AND P0, PT, R105, 0x2, PT ;  /* 0x000000026900780c */ /* 0x000fe20003f05270 */
[----:B------:R-:W-:Y:S01]  /*8fd0*/  IMAD.IADD R14, R43, 0x1, R86 ;  /* 0x000000012b0e7824 */ /* 0x000fe200078e0256 */
[----:B------:R-:W-:Y:S01]  /*8fe0*/  ISETP.NE.AND P1, PT, R45, 0x4, PT ;  /* 0x000000042d00780c */ /* 0x000fe20003f25270 */
[----:B------:R-:W-:Y:S01]  /*8ff0*/  IMAD.IADD R15, R44, 0x1, R87 ;  /* 0x000000012c0f7824 */ /* 0x000fe200078e0257 */
[----:B------:R-:W-:Y:S02]  /*9000*/  SEL R2, RZ, 0x1, P0 ;  /* 0x00000001ff027807 */ /* 0x000fe40000000000 */
[----:B--2---:R-:W-:Y:S02]  /*9010*/  SEL R0, RZ, 0x1, P1 ;  /* 0x00000001ff007807 */ /* 0x004fe40000800000 */
[----:B------:R-:W-:Y:S02]  /*9020*/  LOP3.LUT R95, R95, R2, RZ, 0x3c, !PT ;  /* 0x000000025f5f7212 */ /* 0x000fe400078e3cff */
[----:B------:R-:W-:Y:S02]  /*9030*/  LOP3.LUT R96, R96, R0, RZ, 0x3c, !PT ;  /* 0x0000000060607212 */ /* 0x000fe400078e3cff */
[----:B------:R-:W-:Y:S02]  /*9040*/  @P2 R2UR UR36, R94 ;  /* 0x000000005e2422ca */ /* 0x000fe400000e0000 */
[----:B------:R-:W-:Y:S02]  /*9050*/  SEL R105, R105, RZ, P0 ;  /* 0x000000ff69697207 */ /* 0x000fe40000000000 */
[----:B------:R-:W-:Y:S01]  /*9060*/  SEL R45, R45, RZ, P1 ;  /* 0x000000ff2d2d7207 */ /* 0x000fe20000800000 */
[----:B------:R-:W-:Y:S10]  /*9070*/  @P2 BRA `(.L_x_135) ;  /* 0xffffffc000502947 */ /* 0x000ff4000383ffff */
[----:B------:R-:W-:-:S09]  /*9080*/  UISETP.NE.AND UP0, UPT, UR50, URZ, UPT ;  /* 0x000000ff3200728c */ /* 0x000fd2000bf05270 */
[----:B------:R-:W-:Y:S05]  /*9090*/  BRA.U !UP0, `(.L_x_136) ;  /* 0x0000000108487547 */ /* 0x000fea000b800000 */
[----:B------:R-:W2:Y:S02]  /*90a0*/  LDCU.64 UR4, c[0x0][0x890] ;  /* 0x00011200ff0477ac */ /* 0x000ea40008000a00 */
[----:B--2---:R-:W-:-:S04]  /*90b0*/  UISETP.NE.U32.AND UP0, UPT, UR4, URZ, UPT ;  /* 0x000000ff0400728c */ /* 0x004fc8000bf05070 */
[----:B------:R-:W-:-:S09]  /*90c0*/  UISETP.NE.AND.EX UP0, UPT, UR5, URZ, UPT, UP0 ;  /* 0x000000ff0500728c */ /* 0x000fd2000bf05300 */
[----:B------:R-:W-:Y:S05]  /*90d0*/  BRA.U UP0, `(.L_x_137) ;  /* 0x00000001000c7547 */ /* 0x000fea000b800000 */
[----:B------:R-:W-:-:S13]  /*90e0*/  FSETP.NEU.AND P0, PT, R49, RZ, PT ;  /* 0x000000ff3100720b */ /* 0x000fda0003f0d000 */
[----:B------:R-:W-:Y:S05]  /*90f0*/  @!P0 EXIT ;  /* 0x000000000000894d */ /* 0x000fea0003800000 */
[----:B------:R-:W-:Y:S05]  /*9100*/  BRA `(.L_x_136) ;  /* 0x00000000002c7947 */ /* 0x000fea0003800000 */
.L_x_137:
[----:B------:R-:W-:Y:S01]  /*9110*/  ISETP.NE.AND P0, PT, R104, RZ, PT ;  /* 0x000000ff6800720c */ /* 0x000fe20003f05270 */
[----:B------:R-:W-:-:S12]  /*9120*/  BSSY.RECONVERGENT B0, `(.L_x_136) ;  /* 0x0000009000007945 */ /* 0x000fd80003800200 */
[----:B------:R-:W-:Y:S05]  /*9130*/  @P0 BRA `(.L_x_138) ;  /* 0x0000000000140947 */ /* 0x000fea0003800000 */
[----:B------:R-:W2:Y:S02]  /*9140*/  LDCU.64 UR4, c[0x0][0x888] ;  /* 0x00011100ff0477ac */ /* 0x000ea40008000a00 */
[----:B--2---:R-:W-:-:S04]  /*9150*/  ISETP.NE.U32.AND P0, PT, RZ, UR4, PT ;  /* 0x00000004ff007c0c */ /* 0x004fc8000bf05070 */
[----:B------:R-:W-:-:S13]  /*9160*/  ISETP.NE.AND.EX P0, PT, RZ, UR5, PT, P0 ;  /* 0x00000005ff007c0c */ /* 0x000fda000bf05300 */
[----:B------:R-:W-:Y:S05]  /*9170*/  @!P0 EXIT ;  /* 0x000000000000894d */ /* 0x000fea0003800000 */
[----:B------:R-:W-:Y:S05]  /*9180*/  BRA `(.L_x_139) ;  /* 0x0000000000087947 */ /* 0x000fea0003800000 */
.L_x_138:
[----:B------:R-:W-:-:S13]  /*9190*/  FSETP.NEU.AND P0, PT, R49, RZ, PT ;  /* 0x000000ff3100720b */ /* 0x000fda0003f0d000 */
[----:B------:R-:W-:Y:S05]  /*91a0*/  @!P0 EXIT ;  /* 0x000000000000894d */ /* 0x000fea0003800000 */
.L_x_139:
[----:B------:R-:W-:Y:S05]  /*91b0*/  BSYNC.RECONVERGENT B0 ;  /* 0x0000000000007941 */ /* 0x000fea0003800200 */
.L_x_136:
[----:B------:R-:W-:Y:S01]  /*91c0*/  ULEA UR4, UR51, UR48, 0x3 ;  /* 0x0000003033047291 */ /* 0x000fe2000f8e18ff */
[----:B------:R-:W-:-:S04]  /*91d0*/  DEPBAR.LE SB0, 0x0 ;  /* 0x000080000000791a */ /* 0x000fc80000000000 */
[----:B------:R-:W-:-:S04]  /*91e0*/  UIADD3 UR4, UPT, UPT, UR4, 0xe0, URZ ;  /* 0x000000e004047890 */ /* 0x000fc8000fffe0ff */
[----:B------:R-:W-:-:S09]  /*91f0*/  UPRMT UR4, UR37, 0x654, UR4 ;  /* 0x0000065425047896 */ /* 0x000fd20008000004 */
[----:B------:R-:W-:Y:S01]  /*9200*/  SYNCS.ARRIVE.TRANS64.RED.A1T0 RZ, [UR4], RZ ;  /* 0x000000ffffff79a7 */ /* 0x000fe20008100404 */
[----:B------:R-:W-:Y:S05]  /*9210*/  EXIT ;  /* 0x000000000000794d */ /* 0x000fea0003800000 */
.L_x_20:
[----:B--2---:R2:W1:Y:S02]  /*9220*/  SYNCS.PHASECHK.TRANS64.TRYWAIT P0, [R2+URZ+0x180], R3 ;  /* 0x00018003020075a7 */ /* 0x00446400080011ff */
[----:B-1----:R-:W-:Y:S05]  /*9230*/  @!P0 NANOSLEEP.SYNCS 0x989680 ;  /* 0x009896800000895d */ /* 0x002fea0003900000 */
[----:B------:R-:W1:Y:S02]  /*9240*/  @!P0 SYNCS.PHASECHK.TRANS64 P0, [R2+URZ+0x180], R3 ;  /* 0x00018003020085a7 */ /* 0x000e6400080010ff */
[----:B-1----:R-:W-:Y:S05]  /*9250*/  @!P0 BRA `(.L_x_20) ;  /* 0xfffffffc00f08947 */ /* 0x002fea000383ffff */
[----:B------:R-:W-:Y:S05]  /*9260*/  BRA `(.L_x_140) ;  /* 0xffffff8400287947 */ /* 0x000fea000383ffff */
.L_x_23:
[----:B-1----:R-:W-:-:S07]  /*9270*/  MOV R2, UR33 ;  /* 0x0000002100027c02 */ /* 0x002fce0008000f00 */
.L_x_141:
[----:B-1----:R1:W2:Y:S02]  /*9280*/  SYNCS.PHASECHK.TRANS64.TRYWAIT P0, [R2+URZ+0x60], R4 ;  /* 0x00006004020075a7 */ /* 0x0022a400080011ff */
[----:B--2---:R-:W-:Y:S05]  /*9290*/  @!P0 NANOSLEEP.SYNCS 0x989680 ;  /* 0x009896800000895d */ /* 0x004fea0003900000 */
[----:B------:R-:W2:Y:S02]  /*92a0*/  @!P0 SYNCS.PHASECHK.TRANS64 P0, [R2+URZ+0x60], R4 ;  /* 0x00006004020085a7 */ /* 0x000ea400080010ff */
[----:B--2---:R-:W-:Y:S05]  /*92b0*/  @!P0 BRA `(.L_x_141) ;  /* 0xfffffffc00f08947 */ /* 0x004fea000383ffff */
[----:B------:R-:W-:Y:S05]  /*92c0*/  BRA `(.L_x_22) ;  /* 0xffffff84007c7947 */ /* 0x000fea000383ffff */
.L_x_29:
[----:B-1----:R-:W-:-:S07]  /*92d0*/  MOV R2, UR25 ;  /* 0x0000001900027c02 */ /* 0x002fce0008000f00 */
.L_x_142:
[----:B-1----:R1:W2:Y:S02]  /*92e0*/  SYNCS.PHASECHK.TRANS64.TRYWAIT P0, [R2+URZ+0x60], R4 ;  /* 0x00006004020075a7 */ /* 0x0022a400080011ff */
[----:B--2---:R-:W-:Y:S05]  /*92f0*/  @!P0 NANOSLEEP.SYNCS 0x989680 ;  /* 0x009896800000895d */ /* 0x004fea0003900000 */
[----:B------:R-:W2:Y:S02]  /*9300*/  @!P0 SYNCS.PHASECHK.TRANS64 P0, [R2+URZ+0x60], R4 ;  /* 0x00006004020085a7 */ /* 0x000ea400080010ff */
[----:B--2---:R-:W-:Y:S05]  /*9310*/  @!P0 BRA `(.L_x_142) ;  /* 0xfffffffc00f08947 */ /* 0x004fea000383ffff */
[----:B------:R-:W-:Y:S05]  /*9320*/  BRA `(.L_x_28) ;  /* 0xffffff8800387947 */ /* 0x000fea000383ffff */
.L_x_33:
[----:B-1----:R1:W2:Y:S02]  /*9330*/  SYNCS.PHASECHK.TRANS64.TRYWAIT P0, [R2+URZ+0x110], R3 ;  /* 0x00011003020075a7 */ /* 0x0022a400080011ff */
[----:B--2---:R-:W-:Y:S05]  /*9340*/  @!P0 NANOSLEEP.SYNCS 0x989680 ;  /* 0x009896800000895d */ /* 0x004fea0003900000 */
[----:B------:R-:W2:Y:S02]  /*9350*/  @!P0 SYNCS.PHASECHK.TRANS64 P0, [R2+URZ+0x110], R3 ;  /* 0x00011003020085a7 */ /* 0x000ea400080010ff */
[----:B--2---:R-:W-:Y:S05]  /*9360*/  @!P0 BRA `(.L_x_33) ;  /* 0xfffffffc00f08947 */ /* 0x004fea000383ffff */
[----:B------:R-:W-:Y:S05]  /*9370*/  BRA `(.L_x_143) ;  /* 0xffffff8800d87947 */ /* 0x000fea000383ffff */
.L_x_37:
[----:B----4-:R-:W-:-:S07]  /*9380*/  MOV R0, UR5 ;  /* 0x0000000500007c02 */ /* 0x010fce0008000f00 */
.L_x_144:
[----:B-1----:R1:W2:Y:S02]  /*9390*/  SYNCS.PHASECHK.TRANS64.TRYWAIT P0, [R0+URZ], R2 ;  /* 0x00000002000075a7 */ /* 0x0022a400080011ff */
[----:B--2---:R-:W-:Y:S05]  /*93a0*/  @!P0 NANOSLEEP.SYNCS 0x989680 ;  /* 0x009896800000895d */ /* 0x004fea0003900000 */
[----:B------:R-:W2:Y:S02]  /*93b0*/  @!P0 SYNCS.PHASECHK.TRANS64 P0, [R0+URZ], R2 ;  /* 0x00000002000085a7 */ /* 0x000ea400080010ff */
[----:B--2---:R-:W-:Y:S05]  /*93c0*/  @!P0 BRA `(.L_x_144) ;  /* 0xfffffffc00f08947 */ /* 0x004fea000383ffff */
[----:B------:R-:W-:Y:S05]  /*93d0*/  BRA `(.L_x_145) ;  /* 0xffffff9000487947 */ /* 0x000fea000383ffff */
.L_x_38:
[----:B----4-:R-:W-:-:S07]  /*93e0*/  MOV R0, UR5 ;  /* 0x0000000500007c02 */ /* 0x010fce0008000f00 */
.L_x_146:
[----:B-1----:R1:W2:Y:S02]  /*93f0*/  SYNCS.PHASECHK.TRANS64.TRYWAIT P0, [R0+URZ], R3 ;  /* 0x00000003000075a7 */ /* 0x0022a400080011ff */
[----:B--2---:R-:W-:Y:S05]  /*9400*/  @!P0 NANOSLEEP.SYNCS 0x989680 ;  /* 0x009896800000895d */ /* 0x004fea0003900000 */
[----:B------:R-:W2:Y:S02]  /*9410*/  @!P0 SYNCS.PHASECHK.TRANS64 P0, [R0+URZ], R3 ;  /* 0x00000003000085a7 */ /* 0x000ea400080010ff */
[----:B--2---:R-:W-:Y:S05]  /*9420*/  @!P0 BRA `(.L_x_146) ;  /* 0xfffffffc00f08947 */ /* 0x004fea000383ffff */
[----:B------:R-:W-:Y:S05]  /*9430*/  BRA `(.L_x_147) ;  /* 0xffffff9000547947 */ /* 0x000fea000383ffff */
.L_x_39:
[----:B----4-:R-:W-:-:S07]  /*9440*/  MOV R0, UR5 ;  /* 0x0000000500007c02 */ /* 0x010fce0008000f00 */
.L_x_148:
[----:B-1----:R1:W2:Y:S02]  /*9450*/  SYNCS.PHASECHK.TRANS64.TRYWAIT P0, [R0+URZ], R3 ;  /* 0x00000003000075a7 */ /* 0x0022a400080011ff */
[----:B--2---:R-:W-:Y:S05]  /*9460*/  @!P0 NANOSLEEP.SYNCS 0x989680 ;  /* 0x009896800000895d */ /* 0x004fea0003900000 */
[----:B------:R-:W2:Y:S02]  /*9470*/  @!P0 SYNCS.PHASECHK.TRANS64 P0, [R0+URZ], R3 ;  /* 0x00000003000085a7 */ /* 0x000ea400080010ff */
[----:B--2---:R-:W-:Y:S05]  /*9480*/  @!P0 BRA `(.L_x_148) ;  /* 0xfffffffc00f08947 */ /* 0x004fea000383ffff */
[----:B------:R-:W-:Y:S05]  /*9490*/  BRA `(.L_x_149) ;  /* 0xffffff9000607947 */ /* 0x000fea000383ffff */
.L_x_40:
[----:B----4-:R-:W-:-:S07]  /*94a0*/  MOV R0, UR5 ;  /* 0x0000000500007c02 */ /* 0x010fce0008000f00 */
.L_x_150:
[----:B-1----:R1:W2:Y:S02]  /*94b0*/  SYNCS.PHASECHK.TRANS64.TRYWAIT P0, [R0+URZ], R3 ;  /* 0x00000003000075a7 */ /* 0x0022a400080011ff */
[----:B--2---:R-:W-:Y:S05]  /*94c0*/  @!P0 NANOSLEEP.SYNCS 0x989680 ;  /* 0x009896800000895d */ /* 0x004fea0003900000 */
[----:B------:R-:W2:Y:S02]  /*94d0*/  @!P0 SYNCS.PHASECHK.TRANS64 P0, [R0+URZ], R3 ;  /* 0x00000003000085a7 */ /* 0x000ea400080010ff */
[----:B--2---:R-:W-:Y:S05]  /*94e0*/  @!P0 BRA `(.L_x_150) ;  /* 0xfffffffc00f08947 */ /* 0x004fea000383ffff */
[----:B------:R-:W-:Y:S05]  /*94f0*/  BRA `(.L_x_151) ;  /* 0xffffff90006c7947 */ /* 0x000fea000383ffff */
.L_x_41:
[----:B----4-:R-:W-:-:S07]  /*9500*/  MOV R0, UR5 ;  /* 0x0000000500007c02 */ /* 0x010fce0008000f00 */
.L_x_152:
[----:B-1----:R1:W2:Y:S02]  /*9510*/  SYNCS.PHASECHK.TRANS64.TRYWAIT P0, [R0+URZ], R3 ;  /* 0x00000003000075a7 */ /* 0x0022a400080011ff */
[----:B--2---:R-:W-:Y:S05]  /*9520*/  @!P0 NANOSLEEP.SYNCS 0x989680 ;  /* 0x009896800000895d */ /* 0x004fea0003900000 */
[----:B------:R-:W2:Y:S02]  /*9530*/  @!P0 SYNCS.PHASECHK.TRANS64 P0, [R0+URZ], R3 ;  /* 0x00000003000085a7 */ /* 0x000ea400080010ff */
[----:B--2---:R-:W-:Y:S05]  /*9540*/  @!P0 BRA `(.L_x_152) ;  /* 0xfffffffc00f08947 */ /* 0x004fea000383ffff */
[----:B------:R-:W-:Y:S05]  /*9550*/  BRA `(.L_x_153) ;  /* 0xffffff9000787947 */ /* 0x000fea000383ffff */
.L_x_42:
[----:B----4-:R-:W-:-:S07]  /*9560*/  MOV R0, UR5 ;  /* 0x0000000500007c02 */ /* 0x010fce0008000f00 */
.L_x_154:
[----:B-1----:R1:W2:Y:S02]  /*9570*/  SYNCS.PHASECHK.TRANS64.TRYWAIT P0, [R0+URZ], R3 ;  /* 0x00000003000075a7 */ /* 0x0022a400080011ff */
[----:B--2---:R-:W-:Y:S05]  /*9580*/  @!P0 NANOSLEEP.SYNCS 0x989680 ;  /* 0x009896800000895d */ /* 0x004fea0003900000 */
[----:B------:R-:W2:Y:S02]  /*9590*/  @!P0 SYNCS.PHASECHK.TRANS64 P0, [R0+URZ], R3 ;  /* 0x00000003000085a7 */ /* 0x000ea400080010ff */
[----:B--2---:R-:W-:Y:S05]  /*95a0*/  @!P0 BRA `(.L_x_154) ;  /* 0xfffffffc00f08947 */ /* 0x004fea000383ffff */
[----:B------:R-:W-:Y:S05]  /*95b0*/  BRA `(.L_x_155) ;  /* 0xffffff9000847947 */ /* 0x000fea000383ffff */
.L_x_43:
[----:B----4-:R-:W-:-:S07]  /*95c0*/  MOV R0, UR5 ;  /* 0x0000000500007c02 */ /* 0x010fce0008000f00 */
.L_x_156:
[----:B-1----:R1:W2:Y:S02]  /*95d0*/  SYNCS.PHASECHK.TRANS64.TRYWAIT P0, [R0+URZ], R3 ;  /* 0x00000003000075a7 */ /* 0x0022a400080011ff */
[----:B--2---:R-:W-:Y:S05]  /*95e0*/  @!P0 NANOSLEEP.SYNCS 0x989680 ;  /* 0x009896800000895d */ /* 0x004fea0003900000 */
[----:B------:R-:W2:Y:S02]  /*95f0*/  @!P0 SYNCS.PHASECHK.TRANS64 P0, [R0+URZ], R3 ;  /* 0x00000003000085a7 */ /* 0x000ea400080010ff */
[----:B--2---:R-:W-:Y:S05]  /*9600*/  @!P0 BRA `(.L_x_156) ;  /* 0xfffffffc00f08947 */ /* 0x004fea000383ffff */
[----:B------:R-:W-:Y:S05]  /*9610*/  BRA `(.L_x_157) ;  /* 0xffffff9000907947 */ /* 0x000fea000383ffff */
.L_x_44:
[----:B----4-:R-:W-:-:S07]  /*9620*/  MOV R0, UR5 ;  /* 0x0000000500007c02 */ /* 0x010fce0008000f00 */
.L_x_158:
[----:B-1----:R1:W2:Y:S02]  /*9630*/  SYNCS.PHASECHK.TRANS64.TRYWAIT P0, [R0+URZ], R3 ;  /* 0x00000003000075a7 */ /* 0x0022a400080011ff */
[----:B--2---:R-:W-:Y:S05]  /*9640*/  @!P0 NANOSLEEP.SYNCS 0x989680 ;  /* 0x009896800000895d */ /* 0x004fea0003900000 */
[----:B------:R-:W2:Y:S02]  /*9650*/  @!P0 SYNCS.PHASECHK.TRANS64 P0, [R0+URZ], R3 ;  /* 0x00000003000085a7 */ /* 0x000ea400080010ff */
[----:B--2---:R-:W-:Y:S05]  /*9660*/  @!P0 BRA `(.L_x_158) ;  /* 0xfffffffc00f08947 */ /* 0x004fea000383ffff */
[----:B------:R-:W-:Y:S05]  /*9670*/  BRA `(.L_x_159) ;  /* 0xffffff90009c7947 */ /* 0x000fea000383ffff */
.L_x_45:
[----:B----4-:R-:W-:-:S07]  /*9680*/  MOV R0, UR5 ;  /* 0x0000000500007c02 */ /* 0x010fce0008000f00 */
.L_x_160:
[----:B-1----:R1:W2:Y:S02]  /*9690*/  SYNCS.PHASECHK.TRANS64.TRYWAIT P0, [R0+URZ], R3 ;  /* 0x00000003000075a7 */ /* 0x0022a400080011ff */
[----:B--2---:R-:W-:Y:S05]  /*96a0*/  @!P0 NANOSLEEP.SYNCS 0x989680 ;  /* 0x009896800000895d */ /* 0x004fea0003900000 */
[----:B------:R-:W2:Y:S02]  /*96b0*/  @!P0 SYNCS.PHASECHK.TRANS64 P0, [R0+URZ], R3 ;  /* 0x00000003000085a7 */ /* 0x000ea400080010ff */
[----:B--2---:R-:W-:Y:S05]  /*96c0*/  @!P0 BRA `(.L_x_160) ;  /* 0xfffffffc00f08947 */ /* 0x004fea000383ffff */
[----:B------:R-:W-:Y:S05]  /*96d0*/  BRA `(.L_x_161) ;  /* 0xffffff9000a87947 */ /* 0x000fea000383ffff */
.L_x_46:
[----:B----4-:R-:W-:-:S07]  /*96e0*/  MOV R0, UR5 ;  /* 0x0000000500007c02 */ /* 0x010fce0008000f00 */
.L_x_162:
[----:B-1----:R1:W2:Y:S02]  /*96f0*/  SYNCS.PHASECHK.TRANS64.TRYWAIT P0, [R0+URZ], R3 ;  /* 0x00000003000075a7 */ /* 0x0022a400080011ff */
[----:B--2---:R-:W-:Y:S05]  /*9700*/  @!P0 NANOSLEEP.SYNCS 0x989680 ;  /* 0x009896800000895d */ /* 0x004fea0003900000 */
[----:B------:R-:W2:Y:S02]  /*9710*/  @!P0 SYNCS.PHASECHK.TRANS64 P0, [R0+URZ], R3 ;  /* 0x00000003000085a7 */ /* 0x000ea400080010ff */
[----:B--2---:R-:W-:Y:S05]  /*9720*/  @!P0 BRA `(.L_x_162) ;  /* 0xfffffffc00f08947 */ /* 0x004fea000383ffff */
[----:B------:R-:W-:Y:S05]  /*9730*/  BRA `(.L_x_163) ;  /* 0xffffff9000b47947 */ /* 0x000fea000383ffff */
.L_x_47:
[----:B----4-:R-:W-:-:S07]  /*9740*/  MOV R0, UR5 ;  /* 0x0000000500007c02 */ /* 0x010fce0008000f00 */
.L_x_164:
[----:B-1----:R1:W2:Y:S02]  /*9750*/  SYNCS.PHASECHK.TRANS64.TRYWAIT P0, [R0+URZ], R3 ;  /* 0x00000003000075a7 */ /* 0x0022a400080011ff */
[----:B--2---:R-:W-:Y:S05]  /*9760*/  @!P0 NANOSLEEP.SYNCS 0x989680 ;  /* 0x009896800000895d */ /* 0x004fea0003900000 */
[----:B------:R-:W2:Y:S02]  /*9770*/  @!P0 SYNCS.PHASECHK.TRANS64 P0, [R0+URZ], R3 ;  /* 0x00000003000085a7 */ /* 0x000ea400080010ff */
[----:B--2---:R-:W-:Y:S05]  /*9780*/  @!P0 BRA `(.L_x_164) ;  /* 0xfffffffc00f08947 */ /* 0x004fea000383ffff */
[----:B------:R-:W-:Y:S05]  /*9790*/  BRA `(.L_x_165) ;  /* 0xffffff9000c07947 */ /* 0x000fea000383ffff */
.L_x_50:
[----:B-1----:R1:W2:Y:S02]  /*97a0*/  SYNCS.PHASECHK.TRANS64.TRYWAIT P0, [R0+URZ+0x170], R4 ;  /* 0x00017004000075a7 */ /* 0x0022a400080011ff */
[----:B--2---:R-:W-:Y:S05]  /*97b0*/  @!P0 NANOSLEEP.SYNCS 0x989680 ;  /* 0x009896800000895d */ /* 0x004fea0003900000 */
[----:B------:R-:W2:Y:S02]  /*97c0*/  @!P0 SYNCS.PHASECHK.TRANS64 P0, [R0+URZ+0x170], R4 ;  /* 0x00017004000085a7 */ /* 0x000ea400080010ff */
[----:B--2---:R-:W-:Y:S05]  /*97d0*/  @!P0 BRA `(.L_x_50) ;  /* 0xfffffffc00f08947 */ /* 0x004fea000383ffff */
[----:B------:R-:W-:Y:S05]  /*97e0*/  BRA `(.L_x_166) ;  /* 0xffffff94001c7947 */ /* 0x000fea000383ffff */
.L_x_51:
[----:B------:R-:W-:-:S07]  /*97f0*/  MOV R0, UR5 ;  /* 0x0000000500007c02 */ /* 0x000fce0008000f00 */
.L_x_167:
[----:B-1----:R1:W2:Y:S02]  /*9800*/  SYNCS.PHASECHK.TRANS64.TRYWAIT P0, [R0+URZ+0x120], R5 ;  /* 0x00012005000075a7 */ /* 0x0022a400080011ff */
[----:B--2---:R-:W-:Y:S05]  /*9810*/  @!P0 NANOSLEEP.SYNCS 0x989680 ;  /* 0x009896800000895d */ /* 0x004fea0003900000 */
[----:B------:R-:W2:Y:S02]  /*9820*/  @!P0 SYNCS.PHASECHK.TRANS64 P0, [R0+URZ+0x120], R5 ;  /* 0x00012005000085a7 */ /* 0x000ea400080010ff */
[----:B--2---:R-:W-:Y:S05]  /*9830*/  @!P0 BRA `(.L_x_167) ;  /* 0xfffffffc00f08947 */ /* 0x004fea000383ffff */
[----:B------:R-:W-:Y:S05]  /*9840*/  BRA `(.L_x_168) ;  /* 0xffffff94002c7947 */ /* 0x000fea000383ffff */
.L_x_52:
[----:B-1----:R1:W2:Y:S02]  /*9850*/  SYNCS.PHASECHK.TRANS64.TRYWAIT P1, [R0+URZ+0x110], R4 ;  /* 0x00011004000075a7 */ /* 0x0022a400080211ff */
[----:B--2---:R-:W-:Y:S05]  /*9860*/  @!P1 NANOSLEEP.SYNCS 0x989680 ;  /* 0x009896800000995d */ /* 0x004fea0003900000 */
[----:B------:R-:W2:Y:S02]  /*9870*/  @!P1 SYNCS.PHASECHK.TRANS64 P1, [R0+URZ+0x110], R4 ;  /* 0x00011004000095a7 */ /* 0x000ea400080210ff */
[----:B--2---:R-:W-:Y:S05]  /*9880*/  @!P1 BRA `(.L_x_52) ;  /* 0xfffffffc00f09947 */ /* 0x004fea000383ffff */
[----:B------:R-:W-:Y:S05]  /*9890*/  BRA `(.L_x_169) ;  /* 0xffffff94005c7947 */ /* 0x000fea000383ffff */
.L_x_55:
[----:B------:R-:W-:-:S07]  /*98a0*/  MOV R0, UR5 ;  /* 0x0000000500007c02 */ /* 0x000fce0008000f00 */
.L_x_170:
[----:B-1----:R1:W2:Y:S02]  /*98b0*/  SYNCS.PHASECHK.TRANS64.TRYWAIT P0, [R0+URZ+0x120], R2 ;  /* 0x00012002000075a7 */ /* 0x0022a400080011ff */
[----:B--2---:R-:W-:Y:S05]  /*98c0*/  @!P0 NANOSLEEP.SYNCS 0x989680 ;  /* 0x009896800000895d */ /* 0x004fea0003900000 */
[----:B------:R-:W2:Y:S02]  /*98d0*/  @!P0 SYNCS.PHASECHK.TRANS64 P0, [R0+URZ+0x120], R2 ;  /* 0x00012002000085a7 */ /* 0x000ea400080010ff */
[----:B--2---:R-:W-:Y:S05]  /*98e0*/  @!P0 BRA `(.L_x_170) ;  /* 0xfffffffc00f08947 */ /* 0x004fea000383ffff */
[----:B------:R-:W-:Y:S05]  /*98f0*/  BRA `(.L_x_54) ;  /* 0xffffff9400b07947 */ /* 0x000fea000383ffff */
.L_x_62:
[----:B-1----:R1:W2:Y:S02]  /*9900*/  SYNCS.PHASECHK.TRANS64.TRYWAIT P1, [R0+URZ+0x110], R2 ;  /* 0x00011002000075a7 */ /* 0x0022a400080211ff */
[----:B--2---:R-:W-:Y:S05]  /*9910*/  @!P1 NANOSLEEP.SYNCS 0x989680 ;  /* 0x009896800000995d */ /* 0x004fea0003900000 */
[----:B------:R-:W2:Y:S02]  /*9920*/  @!P1 SYNCS.PHASECHK.TRANS64 P1, [R0+URZ+0x110], R2 ;  /* 0x00011002000095a7 */ /* 0x000ea400080210ff */
[----:B--2---:R-:W-:Y:S05]  /*9930*/  @!P1 BRA `(.L_x_62) ;  /* 0xfffffffc00f09947 */ /* 0x004fea000383ffff */
[----:B------:R-:W-:Y:S05]  /*9940*/  BRA `(.L_x_171) ;  /* 0xffffff9c00107947 */ /* 0x000fea000383ffff */
.L_x_63:
[----:B------:R-:W-:-:S07]  /*9950*/  MOV R2, UR8 ;  /* 0x0000000800027c02 */ /* 0x000fce0008000f00 */
.L_x_172:
[----:B-1----:R1:W2:Y:S02]  /*9960*/  SYNCS.PHASECHK.TRANS64.TRYWAIT P0, [R2+URZ+0x150], R0 ;  /* 0x00015000020075a7 */ /* 0x0022a400080011ff */
[----:B--2---:R-:W-:Y:S05]  /*9970*/  @!P0 NANOSLEEP.SYNCS 0x989680 ;  /* 0x009896800000895d */ /* 0x004fea0003900000 */
[----:B------:R-:W2:Y:S02]  /*9980*/  @!P0 SYNCS.PHASECHK.TRANS64 P0, [R2+URZ+0x150], R0 ;  /* 0x00015000020085a7 */ /* 0x000ea400080010ff */
[----:B--2---:R-:W-:Y:S05]  /*9990*/  @!P0 BRA `(.L_x_172) ;  /* 0xfffffffc00f08947 */ /* 0x004fea000383ffff */
[----:B------:R-:W-:Y:S05]  /*99a0*/  BRA `(.L_x_173) ;  /* 0xffffff9c00487947 */ /* 0x000fea000383ffff */
.L_x_66:
[----:B------:R-:W-:Y:S07]  /*99b0*/  MOV R0, UR7 ;  /* 0x0000000700007c02 */ /* 0x000fee0008000f00 */
.L_x_174:
[----:B-1----:R1:W2:Y:S02]  /*99c0*/  SYNCS.PHASECHK.TRANS64.TRYWAIT P0, [R0+URZ], R2 ;  /* 0x00000002000075a7 */ /* 0x0022a400080011ff */
[----:B--2---:R-:W-:Y:S05]  /*99d0*/  @!P0 NANOSLEEP.SYNCS 0x989680 ;  /* 0x009896800000895d */ /* 0x004fea0003900000 */
[----:B------:R-:W2:Y:S02]  /*99e0*/  @!P0 SYNCS.PHASECHK.TRANS64 P0, [R0+URZ], R2 ;  /* 0x00000002000085a7 */ /* 0x000ea400080010ff */
[----:B--2---:R-:W-:Y:S05]  /*99f0*/  @!P0 BRA `(.L_x_174) ;  /* 0xfffffffc00f08947 */ /* 0x004fea000383ffff */
[----:B------:R-:W-:Y:S05]  /*9a00*/  BRA `(.L_x_65) ;  /* 0xffffff9c00647947 */ /* 0x000fea000383ffff */
.L_x_69:
[----:B------:R-:W-:-:S07]  /*9a10*/  MOV R0, UR5 ;  /* 0x0000000500007c02 */ /* 0x000fce0008000f00 */
.L_x_175:
[----:B--2---:R2:W3:Y:S02]  /*9a20*/  SYNCS.PHASECHK.TRANS64.TRYWAIT P0, [R0+URZ], R2 ;  /* 0x00000002000075a7 */ /* 0x0044e400080011ff */
[----:B---3--:R-:W-:Y:S05]  /*9a30*/  @!P0 NANOSLEEP.SYNCS 0x989680 ;  /* 0x009896800000895d */ /* 0x008fea0003900000 */
[----:B------:R-:W3:Y:S02]  /*9a40*/  @!P0 SYNCS.PHASECHK.TRANS64 P0, [R0+URZ], R2 ;  /* 0x00000002000085a7 */ /* 0x000ee400080010ff */
[----:B---3--:R-:W-:Y:S05]  /*9a50*/  @!P0 BRA `(.L_x_175) ;  /* 0xfffffffc00f08947 */ /* 0x008fea000383ffff */
[----:B------:R-:W-:Y:S05]  /*9a60*/  BRA `(.L_x_176) ;  /* 0xffffffa000187947 */ /* 0x000fea000383ffff */
.L_x_70:
[----:B------:R-:W-:-:S07]  /*9a70*/  MOV R0, UR5 ;  /* 0x0000000500007c02 */ /* 0x000fce0008000f00 */
.L_x_177:
[----:B-1----:R1:W2:Y:S02]  /*9a80*/  SYNCS.PHASECHK.TRANS64.TRYWAIT P0, [R0+URZ], R3 ;  /* 0x00000003000075a7 */ /* 0x0022a400080011ff */
[----:B--2---:R-:W-:Y:S05]  /*9a90*/  @!P0 NANOSLEEP.SYNCS 0x989680 ;  /* 0x009896800000895d */ /* 0x004fea0003900000 */
[----:B------:R-:W2:Y:S02]  /*9aa0*/  @!P0 SYNCS.PHASECHK.TRANS64 P0, [R0+URZ], R3 ;  /* 0x00000003000085a7 */ /* 0x000ea400080010ff */
[----:B--2---:R-:W-:Y:S05]  /*9ab0*/  @!P0 BRA `(.L_x_177) ;  /* 0xfffffffc00f08947 */ /* 0x004fea000383ffff */
[----:B------:R-:W-:Y:S05]  /*9ac0*/  BRA `(.L_x_178) ;  /* 0xffffffa000247947 */ /* 0x000fea000383ffff */
.L_x_71:
[----:B------:R-:W-:-:S07]  /*9ad0*/  MOV R0, UR5 ;  /* 0x0000000500007c02 */ /* 0x000fce0008000f00 */
.L_x_179:
[----:B-1----:R1:W2:Y:S02]  /*9ae0*/  SYNCS.PHASECHK.TRANS64.TRYWAIT P0, [R0+URZ], R3 ;  /* 0x00000003000075a7 */ /* 0x0022a400080011ff */
[----:B--2---:R-:W-:Y:S05]  /*9af0*/  @!P0 NANOSLEEP.SYNCS 0x989680 ;  /* 0x009896800000895d */ /* 0x004fea0003900000 */
[----:B------:R-:W2:Y:S02]  /*9b00*/  @!P0 SYNCS.PHASECHK.TRANS64 P0, [R0+URZ], R3 ;  /* 0x00000003000085a7 */ /* 0x000ea400080010ff */
[----:B--2---:R-:W-:Y:S05]  /*9b10*/  @!P0 BRA `(.L_x_179) ;  /* 0xfffffffc00f08947 */ /* 0x004fea000383ffff */
[----:B------:R-:W-:Y:S05]  /*9b20*/  BRA `(.L_x_180) ;  /* 0xffffffa000307947 */ /* 0x000fea000383ffff */
.L_x_72:
[----:B-1----:R-:W-:-:S07]  /*9b30*/  MOV R0, UR7 ;  /* 0x0000000700007c02 */ /* 0x002fce0008000f00 */
.L_x_181:
[----:B-1----:R1:W2:Y:S02]  /*9b40*/  SYNCS.PHASECHK.TRANS64.TRYWAIT P0, [R0+URZ], R2 ;  /* 0x00000002000075a7 */ /* 0x0022a400080011ff */
[----:B--2---:R-:W-:Y:S05]  /*9b50*/  @!P0 NANOSLEEP.SYNCS 0x989680 ;  /* 0x009896800000895d */ /* 0x004fea0003900000 */
[----:B------:R-:W2:Y:S02]  /*9b60*/  @!P0 SYNCS.PHASECHK.TRANS64 P0, [R0+URZ], R2 ;  /* 0x00000002000085a7 */ /* 0x000ea400080010ff */
[----:B--2---:R-:W-:Y:S05]  /*9b70*/  @!P0 BRA `(.L_x_181) ;  /* 0xfffffffc00f08947 */ /* 0x004fea000383ffff */
[----:B------:R-:W-:Y:S05]  /*9b80*/  BRA `(.L_x_182) ;  /* 0xffffffa0003c7947 */ /* 0x000fea000383ffff */
.L_x_77:
[----:B--2---:R2:W3:Y:S02]  /*9b90*/  SYNCS.PHASECHK.TRANS64.TRYWAIT P0, [R0+URZ+0x110], R2 ;  /* 0x00011002000075a7 */ /* 0x0044e400080011ff */
[----:B---3--:R-:W-:Y:S05]  /*9ba0*/  @!P0 NANOSLEEP.SYNCS 0x989680 ;  /* 0x009896800000895d */ /* 0x008fea0003900000 */
[----:B------:R-:W3:Y:S02]  /*9bb0*/  @!P0 SYNCS.PHASECHK.TRANS64 P0, [R0+URZ+0x110], R2 ;  /* 0x00011002000085a7 */ /* 0x000ee400080010ff */
[----:B---3--:R-:W-:Y:S05]  /*9bc0*/  @!P0 BRA `(.L_x_77) ;  /* 0xfffffffc00f08947 */ /* 0x008fea000383ffff */
[----:B------:R-:W-:Y:S05]  /*9bd0*/  BRA `(.L_x_183) ;  /* 0xffffffa400487947 */ /* 0x000fea000383ffff */
.L_x_80:
[----:B------:R-:W-:Y:S07]  /*9be0*/  MOV R0, UR7 ;  /* 0x0000000700007c02 */ /* 0x000fee0008000f00 */
.L_x_184:
[----:B--2---:R2:W3:Y:S02]  /*9bf0*/  SYNCS.PHASECHK.TRANS64.TRYWAIT P0, [R0+URZ+0x108], R2 ;  /* 0x00010802000075a7 */ /* 0x0044e400080011ff */
[----:B---3--:R-:W-:Y:S05]  /*9c00*/  @!P0 NANOSLEEP.SYNCS 0x989680 ;  /* 0x009896800000895d */ /* 0x008fea0003900000 */
[----:B------:R-:W3:Y:S02]  /*9c10*/  @!P0 SYNCS.PHASECHK.TRANS64 P0, [R0+URZ+0x108], R2 ;  /* 0x00010802000085a7 */ /* 0x000ee400080010ff */
[----:B---3--:R-:W-:Y:S05]  /*9c20*/  @!P0 BRA `(.L_x_184) ;  /* 0xfffffffc00f08947 */ /* 0x008fea000383ffff */
[----:B------:R-:W-:Y:S05]  /*9c30*/  BRA `(.L_x_79) ;  /* 0xffffffa800287947 */ /* 0x000fea000383ffff */
.L_x_83:
[----:B------:R-:W-:Y:S07]  /*9c40*/  MOV R0, UR7 ;  /* 0x0000000700007c02 */ /* 0x000fee0008000f00 */
.L_x_185:
[----:B-1----:R1:W2:Y:S02]  /*9c50*/  SYNCS.PHASECHK.TRANS64.TRYWAIT P0, [R0+URZ+0xe0], R14 ;  /* 0x0000e00e000075a7 */ /* 0x0022a400080011ff */
[----:B--2---:R-:W-:Y:S05]  /*9c60*/  @!P0 NANOSLEEP.SYNCS 0x989680 ;  /* 0x009896800000895d */ /* 0x004fea0003900000 */
[----:B------:R-:W2:Y:S02]  /*9c70*/  @!P0 SYNCS.PHASECHK.TRANS64 P0, [R0+URZ+0xe0], R14 ;  /* 0x0000e00e000085a7 */ /* 0x000ea400080010ff */
[----:B--2---:R-:W-:Y:S05]  /*9c80*/  @!P0 BRA `(.L_x_185) ;  /* 0xfffffffc00f08947 */ /* 0x004fea000383ffff */
[----:B------:R-:W-:Y:S05]  /*9c90*/  BRA `(.L_x_186) ;  /* 0xffffffa800a07947 */ /* 0x000fea000383ffff */
.L_x_84:
[----:B------:R-:W-:Y:S07]  /*9ca0*/  MOV R0, UR7 ;  /* 0x0000000700007c02 */ /* 0x000fee0008000f00 */
.L_x_187:
[----:B-1----:R1:W2:Y:S02]  /*9cb0*/  SYNCS.PHASECHK.TRANS64.TRYWAIT P0, [R0+URZ+0xe8], R14 ;  /* 0x0000e80e000075a7 */ /* 0x0022a400080011ff */
[----:B--2---:R-:W-:Y:S05]  /*9cc0*/  @!P0 NANOSLEEP.SYNCS 0x989680 ;  /* 0x009896800000895d */ /* 0x004fea0003900000 */
[----:B------:R-:W2:Y:S02]  /*9cd0*/  @!P0 SYNCS.PHASECHK.TRANS64 P0, [R0+URZ+0xe8], R14 ;  /* 0x0000e80e000085a7 */ /* 0x000ea400080010ff */
[----:B--2---:R-:W-:Y:S05]  /*9ce0*/  @!P0 BRA `(.L_x_187) ;  /* 0xfffffffc00f08947 */ /* 0x004fea000383ffff */
[----:B------:R-:W-:Y:S05]  /*9cf0*/  BRA `(.L_x_188) ;  /* 0xffffffa800d87947 */ /* 0x000fea000383ffff */
.L_x_85:
[----:B------:R-:W-:Y:S07]  /*9d00*/  MOV R0, UR7 ;  /* 0x0000000700007c02 */ /* 0x000fee0008000f00 */
.L_x_189:
[----:B-1----:R1:W2:Y:S02]  /*9d10*/  SYNCS.PHASECHK.TRANS64.TRYWAIT P0, [R0+URZ+0xf0], R14 ;  /* 0x0000f00e000075a7 */ /* 0x0022a400080011ff */
[----:B--2---:R-:W-:Y:S05]  /*9d20*/  @!P0 NANOSLEEP.SYNCS 0x989680 ;  /* 0x009896800000895d */ /* 0x004fea0003900000 */
[----:B------:R-:W2:Y:S02]  /*9d30*/  @!P0 SYNCS.PHASECHK.TRANS64 P0, [R0+URZ+0xf0], R14 ;  /* 0x0000f00e000085a7 */ /* 0x000ea400080010ff */
[----:B--2---:R-:W-:Y:S05]  /*9d40*/  @!P0 BRA `(.L_x_189) ;  /* 0xfffffffc00f08947 */ /* 0x004fea000383ffff */
[----:B------:R-:W-:Y:S05]  /*9d50*/  BRA `(.L_x_190) ;  /* 0xffffffac001c7947 */ /* 0x000fea000383ffff */
.L_x_86:
[----:B------:R-:W-:Y:S07]  /*9d60*/  MOV R0, UR7 ;  /* 0x0000000700007c02 */ /* 0x000fee0008000f00 */
.L_x_191:
[----:B-1----:R1:W2:Y:S02]  /*9d70*/  SYNCS.PHASECHK.TRANS64.TRYWAIT P0, [R0+URZ+0xf8], R14 ;  /* 0x0000f80e000075a7 */ /* 0x0022a400080011ff */
[----:B--2---:R-:W-:Y:S05]  /*9d80*/  @!P0 NANOSLEEP.SYNCS 0x989680 ;  /* 0x009896800000895d */ /* 0x004fea0003900000 */
[----:B------:R-:W2:Y:S02]  /*9d90*/  @!P0 SYNCS.PHASECHK.TRANS64 P0, [R0+URZ+0xf8], R14 ;  /* 0x0000f80e000085a7 */ /* 0x000ea400080010ff */
[----:B--2---:R-:W-:Y:S05]  /*9da0*/  @!P0 BRA `(.L_x_191) ;  /* 0xfffffffc00f08947 */ /* 0x004fea000383ffff */
[----:B------:R-:W-:Y:S05]  /*9db0*/  BRA `(.L_x_192) ;  /* 0xffffffac00a07947 */ /* 0x000fea000383ffff */
.L_x_88:
[----:B------:R-:W-:-:S07]  /*9dc0*/  MOV R0, UR7 ;  /* 0x0000000700007c02 */ /* 0x000fce0008000f00 */
.L_x_193:
[----:B-1----:R1:W3:Y:S02]  /*9dd0*/  SYNCS.PHASECHK.TRANS64.TRYWAIT P0, [R0+URZ+0xe0], R2 ;  /* 0x0000e002000075a7 */ /* 0x0022e400080011ff */
[----:B---3--:R-:W-:Y:S05]  /*9de0*/  @!P0 NANOSLEEP.SYNCS 0x989680 ;  /* 0x009896800000895d */ /* 0x008fea0003900000 */
[----:B------:R-:W3:Y:S02]  /*9df0*/  @!P0 SYNCS.PHASECHK.TRANS64 P0, [R0+URZ+0xe0], R2 ;  /* 0x0000e002000085a7 */ /* 0x000ee400080010ff */
[----:B---3--:R-:W-:Y:S05]  /*9e00*/  @!P0 BRA `(.L_x_193) ;  /* 0xfffffffc00f08947 */ /* 0x008fea000383ffff */
[----:B------:R-:W-:Y:S05]  /*9e10*/  BRA `(.L_x_194) ;  /* 0xffffffb000107947 */ /* 0x000fea000383ffff */
.L_x_89:
[----:B-1----:R-:W-:-:S07]  /*9e20*/  MOV R0, UR7 ;  /* 0x0000000700007c02 */ /* 0x002fce0008000f00 */
.L_x_195:
[----:B-1----:R1:W3:Y:S02]  /*9e30*/  SYNCS.PHASECHK.TRANS64.TRYWAIT P0, [R0+URZ+0xe8], R2 ;  /* 0x0000e802000075a7 */ /* 0x0022e400080011ff */
[----:B---3--:R-:W-:Y:S05]  /*9e40*/  @!P0 NANOSLEEP.SYNCS 0x989680 ;  /* 0x009896800000895d */ /* 0x008fea0003900000 */
[----:B------:R-:W3:Y:S02]  /*9e50*/  @!P0 SYNCS.PHASECHK.TRANS64 P0, [R0+URZ+0xe8], R2 ;  /* 0x0000e802000085a7 */ /* 0x000ee400080010ff */
[----:B---3--:R-:W-:Y:S05]  /*9e60*/  @!P0 BRA `(.L_x_195) ;  /* 0xfffffffc00f08947 */ /* 0x008fea000383ffff */
[----:B------:R-:W-:Y:S05]  /*9e70*/  BRA `(.L_x_196) ;  /* 0xffffffb000007947 */ /* 0x000fea000383ffff */
.L_x_90:
[----:B-1----:R-:W-:-:S07]  /*9e80*/  MOV R0, UR7 ;  /* 0x0000000700007c02 */ /* 0x002fce0008000f00 */
.L_x_197:
[----:B-1----:R1:W3:Y:S02]  /*9e90*/  SYNCS.PHASECHK.TRANS64.TRYWAIT P0, [R0+URZ+0xf0], R2 ;  /* 0x0000f002000075a7 */ /* 0x0022e400080011ff */
[----:B---3--:R-:W-:Y:S05]  /*9ea0*/  @!P0 NANOSLEEP.SYNCS 0x989680 ;  /* 0x009896800000895d */ /* 0x008fea0003900000 */
[----:B------:R-:W3:Y:S02]  /*9eb0*/  @!P0 SYNCS.PHASECHK.TRANS64 P0, [R0+URZ+0xf0], R2 ;  /* 0x0000f002000085a7 */ /* 0x000ee400080010ff */
[----:B---3--:R-:W-:Y:S05]  /*9ec0*/  @!P0 BRA `(.L_x_197) ;  /* 0xfffffffc00f08947 */ /* 0x008fea000383ffff */
[----:B------:R-:W-:Y:S05]  /*9ed0*/  BRA `(.L_x_198) ;  /* 0xffffffac00f07947 */ /* 0x000fea000383ffff */
.L_x_92:
[----:B--2---:R2:W4:Y:S02]  /*9ee0*/  SYNCS.PHASECHK.TRANS64.TRYWAIT P0, [R0+URZ+0x110], R2 ;  /* 0x00011002000075a7 */ /* 0x00452400080011ff */
[----:B----4-:R-:W-:Y:S05]  /*9ef0*/  @!P0 NANOSLEEP.SYNCS 0x989680 ;  /* 0x009896800000895d */ /* 0x010fea0003900000 */
[----:B------:R-:W4:Y:S02]  /*9f00*/  @!P0 SYNCS.PHASECHK.TRANS64 P0, [R0+URZ+0x110], R2 ;  /* 0x00011002000085a7 */ /* 0x000f2400080010ff */
[----:B----4-:R-:W-:Y:S05]  /*9f10*/  @!P0 BRA `(.L_x_92) ;  /* 0xfffffffc00f08947 */ /* 0x010fea000383ffff */
[----:B------:R-:W-:Y:S05]  /*9f20*/  BRA `(.L_x_199) ;  /* 0xffffffb000b87947 */ /* 0x000fea000383ffff */
.L_x_103:
[----:B-1----:R-:W-:Y:S04]  /*9f30*/  MOV R2, UR48 ;  /* 0x0000003000027c02 */ /* 0x002fe80008000f00 */
[----:B------:R1:W3:Y:S03]  /*9f40*/  SYNCS.PHASECHK.TRANS64.TRYWAIT P1, [R2+URZ+0xc0], R3 ;  /* 0x0000c003020075a7 */ /* 0x0002e600080211ff */
[----:B---3--:R-:W-:Y:S05]  /*9f50*/  @!P1 NANOSLEEP.SYNCS 0x989680 ;  /* 0x009896800000995d */ /* 0x008fea0003900000 */
[----:B------:R-:W3:Y:S02]  /*9f60*/  @!P1 SYNCS.PHASECHK.TRANS64 P1, [R2+URZ+0xc0], R3 ;  /* 0x0000c003020095a7 */ /* 0x000ee400080210ff */
[----:B---3--:R-:W-:Y:S05]  /*9f70*/  @!P1 BRA `(.L_x_103) ;  /* 0xfffffffc00ec9947 */ /* 0x008fea000383ffff */
[----:B------:R-:W-:Y:S05]  /*9f80*/  BRA `(.L_x_102) ;  /* 0xffffffbc00c47947 */ /* 0x000fea000383ffff */
.L_x_105:
[----:B-1----:R1:W4:Y:S02]  /*9f90*/  SYNCS.PHASECHK.TRANS64.TRYWAIT P0, [R64+URZ+0x130], R0 ;  /* 0x00013000400075a7 */ /* 0x00232400080011ff */
[----:B----4-:R-:W-:Y:S05]  /*9fa0*/  @!P0 NANOSLEEP.SYNCS 0x989680 ;  /* 0x009896800000895d */ /* 0x010fea0003900000 */
[----:B------:R-:W4:Y:S02]  /*9fb0*/  @!P0 SYNCS.PHASECHK.TRANS64 P0, [R64+URZ+0x130], R0 ;  /* 0x00013000400085a7 */ /* 0x000f2400080010ff */
[----:B----4-:R-:W-:Y:S05]  /*9fc0*/  @!P0 BRA `(.L_x_105) ;  /* 0xfffffffc00f08947 */ /* 0x010fea000383ffff */
[----:B------:R-:W-:Y:S05]  /*9fd0*/  BRA `(.L_x_104) ;  /* 0xffffffbc00ec7947 */ /* 0x000fea000383ffff */
.L_x_114:
[----:B--2---:R2:W4:Y:S02]  /*9fe0*/  SYNCS.PHASECHK.TRANS64.TRYWAIT P0, [R2+URZ+0xc0], R0 ;  /* 0x0000c000020075a7 */ /* 0x00452400080011ff */
[----:B----4-:R-:W-:Y:S05]  /*9ff0*/  @!P0 NANOSLEEP.SYNCS 0x989680 ;  /* 0x009896800000895d */ /* 0x010fea0003900000 */
[----:B------:R-:W4:Y:S02]  /*a000*/  @!P0 SYNCS.PHASECHK.TRANS64 P0, [R2+URZ+0xc0], R0 ;  /* 0x0000c000020085a7 */ /* 0x000f2400080010ff */
[----:B----4-:R-:W-:Y:S05]  /*a010*/  @!P0 BRA `(.L_x_114) ;  /* 0xfffffffc00f08947 */ /* 0x010fea000383ffff */
[----:B------:R-:W-:Y:S05]  /*a020*/  BRA `(.L_x_113) ;  /* 0xffffffc800c87947 */ /* 0x000fea000383ffff */
.L_x_122:
[----:B--2---:R2:W4:Y:S02]  /*a030*/  SYNCS.PHASECHK.TRANS64.TRYWAIT P0, [R0+URZ+0xc0], R6 ;  /* 0x0000c006000075a7 */ /* 0x00452400080011ff */
[----:B----4-:R-:W-:Y:S05]  /*a040*/  @!P0 NANOSLEEP.SYNCS 0x989680 ;  /* 0x009896800000895d */ /* 0x010fea0003900000 */
[----:B------:R-:W4:Y:S02]  /*a050*/  @!P0 SYNCS.PHASECHK.TRANS64 P0, [R0+URZ+0xc0], R6 ;  /* 0x0000c006000085a7 */ /* 0x000f2400080010ff */
[----:B----4-:R-:W-:Y:S05]  /*a060*/  @!P0 BRA `(.L_x_122) ;  /* 0xfffffffc00f08947 */ /* 0x010fea000383ffff */
[----:B------:R-:W-:Y:S05]  /*a070*/  BRA `(.L_x_121) ;  /* 0xffffffd400c87947 */ /* 0x000fea000383ffff */
.L_x_130:
[----:B--2---:R2:W4:Y:S02]  /*a080*/  SYNCS.PHASECHK.TRANS64.TRYWAIT P0, [R0+URZ+0xc0], R5 ;  /* 0x0000c005000075a7 */ /* 0x00452400080011ff */
[----:B----4-:R-:W-:Y:S05]  /*a090*/  @!P0 NANOSLEEP.SYNCS 0x989680 ;  /* 0x009896800000895d */ /* 0x010fea0003900000 */
[----:B------:R-:W4:Y:S02]  /*a0a0*/  @!P0 SYNCS.PHASECHK.TRANS64 P0, [R0+URZ+0xc0], R5 ;  /* 0x0000c005000085a7 */ /* 0x000f2400080010ff */
[----:B----4-:R-:W-:Y:S05]  /*a0b0*/  @!P0 BRA `(.L_x_130) ;  /* 0xfffffffc00f08947 */ /* 0x010fea000383ffff */
[----:B------:R-:W-:Y:S05]  /*a0c0*/  BRA `(.L_x_129) ;  /* 0xffffffe000c87947 */ /* 0x000fea000383ffff */
        .weak           $__internal_0_$__cuda_sm10x_tcgen05_guardrail_trap_col_being_dealloced_not_returned_by_alloc
        .type           $__internal_0_$__cuda_sm10x_tcgen05_guardrail_trap_col_being_dealloced_not_returned_by_alloc,@function
        .size           $__internal_0_$__cuda_sm10x_tcgen05_guardrail_trap_col_being_dealloced_not_returned_by_alloc,($__internal_1_$__cuda_sm10x_tcgen05_guardrail_trap_phase_invalid_during_alloc - $__internal_0_$__cuda_sm10x_tcgen05_guardrail_trap_col_being_dealloced_not_returned_by_alloc)
$__internal_0_$__cuda_sm10x_tcgen05_guardrail_trap_col_being_dealloced_not_returned_by_alloc:
[----:B------:R-:W-:Y:S05]  /*a0d0*/  BPT.TRAP 0x1 ;  /* 0x000000040000795c */ /* 0x000fea0000300000 */
[----:B------:R-:W-:-:S04]  /*a0e0*/  HFMA2 R3, -RZ, RZ, 0, 0 ;  /* 0x00000000ff037431 */ /* 0x000fc800000001ff */
[----:B------:R-:W-:Y:S05]  /*a0f0*/  RET.REL.NODEC R2 `(_ZN7cutlass13device_kernelINS_4gemm6kernel13GemmUniversalIN4cute5tupleIJiiiiEEENS1_10collective13CollectiveMmaINS1_35MainloopSm100TmaUmmaWarpSpecializedILi12ELi2ELi4ENS5_IJNS4_1CILi1EEESB_SB_EEEEENS5_IJNSA_ILi128EEESE_NSA_ILi32EEEEEENS_10bfloat16_tENS5_IJSB_llEEESH_NS5_IJlSB_lEEENS4_8TiledMMAINS4_8MMA_AtomIJNS4_20SM100_MMA_F16BF16_SSISH_SH_fLi128ELi128ELNS4_4UMMA5MajorE1ELSO_0ELNSN_7ScaleInE0ELSP_0EEEEEENS4_6LayoutISC_NS5_IJNSA_ILi0EEEST_ST_EEEEENS5_IJNS4_10UnderscoreESW_SW_EEEEENS4_13SM90_TMA_LOADENS4_14ComposedLayoutINS4_7SwizzleILi3ELi4ELi3EEENS4_18smem_ptr_flag_bitsILi16EEENSS_INS5_IJNSA_ILi64EEENSA_ILi8EEEEEENS5_IJSB_S15_EEEEEEEvNS4_8identityESZ_NS10_INS11_ILi2ELi4ELi3EEES14_NSS_INS5_IJS16_SF_EEENS5_IJSF_SB_EEEEEEEvS1B_EENS_8epilogue10collective18CollectiveEpilogueINS1I_23Sm100TmaWarpSpecializedILi4ELi2ELi32ELb1ELb0EEEJSG_NS5_IJNSS_ISE_SB_EENSS_ISF_SB_EEEEESH_SJ_SH_SJ_NS1I_6fusion15FusionCallbacksIS1M_NS1Q_17LinearCombinationISH_fSH_fLNS_15FloatRoundStyleE2EEESG_S1P_JEEENS4_5SM1004TMEM4LOAD26SM100_TMEM_LOAD_32dp32b32xESZ_S1G_NS4_39AutoVectorizingCopyWithAssumedAlignmentILi128EEENS4_14SM90_TMA_STOREES1G_S21_S21_EEEvvEEEEvNT_6ParamsE) ;  /* 0xffffff5c02c07950 */ /* 0x000fea0003c3ffff */
        .weak           $__internal_1_$__cuda_sm10x_tcgen05_guardrail_trap_phase_invalid_during_alloc
        .type           $__internal_1_$__cuda_sm10x_tcgen05_guardrail_trap_phase_invalid_during_alloc,@function
        .size           $__internal_1_$__cuda_sm10x_tcgen05_guardrail_trap_phase_invalid_during_alloc,($__internal_2_$__cuda_sm10x_tcgen05_guardrail_trap_unallocated_columns_being_dealloced - $__internal_1_$__cuda_sm10x_tcgen05_guardrail_trap_phase_invalid_during_alloc)
$__internal_1_$__cuda_sm10x_tcgen05_guardrail_trap_phase_invalid_during_alloc:
[----:B------:R-:W-:Y:S05]  /*a100*/  BPT.TRAP 0x1 ;  /* 0x000000040000795c */ /* 0x000fea0000300000 */
[----:B------:R-:W-:-:S04]  /*a110*/  MOV R3, 0x0 ;  /* 0x0000000000037802 */ /* 0x000fc80000000f00 */
[----:B------:R-:W-:Y:S05]  /*a120*/  RET.REL.NODEC R2 `(_ZN7cutlass13device_kernelINS_4gemm6kernel13GemmUniversalIN4cute5tupleIJiiiiEEENS1_10collective13CollectiveMmaINS1_35MainloopSm100TmaUmmaWarpSpecializedILi12ELi2ELi4ENS5_IJNS4_1CILi1EEESB_SB_EEEEENS5_IJNSA_ILi128EEESE_NSA_ILi32EEEEEENS_10bfloat16_tENS5_IJSB_llEEESH_NS5_IJlSB_lEEENS4_8TiledMMAINS4_8MMA_AtomIJNS4_20SM100_MMA_F16BF16_SSISH_SH_fLi128ELi128ELNS4_4UMMA5MajorE1ELSO_0ELNSN_7ScaleInE0ELSP_0EEEEEENS4_6LayoutISC_NS5_IJNSA_ILi0EEEST_ST_EEEEENS5_IJNS4_10UnderscoreESW_SW_EEEEENS4_13SM90_TMA_LOADENS4_14ComposedLayoutINS4_7SwizzleILi3ELi4ELi3EEENS4_18smem_ptr_flag_bitsILi16EEENSS_INS5_IJNSA_ILi64EEENSA_ILi8EEEEEENS5_IJSB_S15_EEEEEEEvNS4_8identityESZ_NS10_INS11_ILi2ELi4ELi3EEES14_NSS_INS5_IJS16_SF_EEENS5_IJSF_SB_EEEEEEEvS1B_EENS_8epilogue10collective18CollectiveEpilogueINS1I_23Sm100TmaWarpSpecializedILi4ELi2ELi32ELb1ELb0EEEJSG_NS5_IJNSS_ISE_SB_EENSS_ISF_SB_EEEEESH_SJ_SH_SJ_NS1I_6fusion15FusionCallbacksIS1M_NS1Q_17LinearCombinationISH_fSH_fLNS_15FloatRoundStyleE2EEESG_S1P_JEEENS4_5SM1004TMEM4LOAD26SM100_TMEM_LOAD_32dp32b32xESZ_S1G_NS4_39AutoVectorizingCopyWithAssumedAlignmentILi128EEENS4_14SM90_TMA_STOREES1G_S21_S21_EEEvvEEEEvNT_6ParamsE) ;  /* 0xffffff5c02b47950 */ /* 0x000fea0003c3ffff */
        .weak           $__internal_2_$__cuda_sm10x_tcgen05_guardrail_trap_unallocated_columns_being_dealloced
        .type           $__internal_2_$__cuda_sm10x_tcgen05_guardrail_trap_unallocated_columns_being_dealloced,@function
        .size           $__internal_2_$__cuda_sm10x_tcgen05_guardrail_trap_unallocated_columns_being_dealloced,(.L_x_201 - $__internal_2_$__cuda_sm10x_tcgen05_guardrail_trap_unallocated_columns_being_dealloced)
$__internal_2_$__cuda_sm10x_tcgen05_guardrail_trap_unallocated_columns_being_dealloced:
[----:B------:R-:W-:Y:S05]  /*a130*/  BPT.TRAP 0x1 ;  /* 0x000000040000795c */ /* 0x000fea0000300000 */
[----:B------:R-:W-:-:S04]  /*a140*/  HFMA2 R3, -RZ, RZ, 0, 0 ;  /* 0x00000000ff037431 */ /* 0x000fc800000001ff */
[----:B------:R-:W-:Y:S05]  /*a150*/  RET.REL.NODEC R2 `(_ZN7cutlass13device_kernelINS_4gemm6kernel13GemmUniversalIN4cute5tupleIJiiiiEEENS1_10collective13CollectiveMmaINS1_35MainloopSm100TmaUmmaWarpSpecializedILi12ELi2ELi4ENS5_IJNS4_1CILi1EEESB_SB_EEEEENS5_IJNSA_ILi128EEESE_NSA_ILi32EEEEEENS_10bfloat16_tENS5_IJSB_llEEESH_NS5_IJlSB_lEEENS4_8TiledMMAINS4_8MMA_AtomIJNS4_20SM100_MMA_F16BF16_SSISH_SH_fLi128ELi128ELNS4_4UMMA5MajorE1ELSO_0ELNSN_7ScaleInE0ELSP_0EEEEEENS4_6LayoutISC_NS5_IJNSA_ILi0EEEST_ST_EEEEENS5_IJNS4_10UnderscoreESW_SW_EEEEENS4_13SM90_TMA_LOADENS4_14ComposedLayoutINS4_7SwizzleILi3ELi4ELi3EEENS4_18smem_ptr_flag_bitsILi16EEENSS_INS5_IJNSA_ILi64EEENSA_ILi8EEEEEENS5_IJSB_S15_EEEEEEEvNS4_8identityESZ_NS10_INS11_ILi2ELi4ELi3EEES14_NSS_INS5_IJS16_SF_EEENS5_IJSF_SB_EEEEEEEvS1B_EENS_8epilogue10collective18CollectiveEpilogueINS1I_23Sm100TmaWarpSpecializedILi4ELi2ELi32ELb1ELb0EEEJSG_NS5_IJNSS_ISE_SB_EENSS_ISF_SB_EEEEESH_SJ_SH_SJ_NS1I_6fusion15FusionCallbacksIS1M_NS1Q_17LinearCombinationISH_fSH_fLNS_15FloatRoundStyleE2EEESG_S1P_JEEENS4_5SM1004TMEM4LOAD26SM100_TMEM_LOAD_32dp32b32xESZ_S1G_NS4_39AutoVectorizingCopyWithAssumedAlignmentILi128EEENS4_14SM90_TMA_STOREES1G_S21_S21_EEEvvEEEEvNT_6ParamsE) ;  /* 0xffffff5c02a87950 */ /* 0x000fea0003c3ffff */
.L_x_200:
[----:B------:R-:W-:-:S00]  /*a160*/  BRA `(.L_x_200) ;  /* 0xfffffffc00fc7947 */ /* 0x000fc0000383ffff */
[----:B------:R-:W-:-:S00]  /*a170*/  NOP ;  /* 0x0000000000007918 */ /* 0x000fc00000000000 */
        /* <DEDUP_REMOVED lines=8> */
.L_x_201:


//--------------------- .nv.global.init           --------------------------
	.section	.nv.global.init,"aw",@progbits
.nv.global.init:
	.type		$str$27,@object
	.size		$str$27,($str$28 - $str$27)
$str$27:
        /*0000*/ 	.byte	0x28, 0x61, 0x64, 0x64, 0x72, 0x65, 0x73, 0x73, 0x20, 0x26, 0x20, 0x6d, 0x61, 0x73, 0x6b, 0x29
        /*0010*/ 	.byte	0x20, 0x3d, 0x3d, 0x20, 0x30, 0x00
	.type		$str$28,@object
	.size		$str$28,($str$26 - $str$28)
$str$28:
        /*0016*/ 	.byte	0x2f, 0x74, 0x6d, 0x70, 0x2f, 0x63, 0x75, 0x74, 0x6c, 0x61, 0x73, 0x73, 0x5f, 0x73, 0x77, 0x65
        /*0026*/ 	.byte	0x65, 0x70, 0x5f, 0x73, 0x72, 0x63, 0x2f, 0x69, 0x6e, 0x63, 0x6c, 0x75, 0x64, 0x65, 0x2f, 0x63
        /*0036*/ 	.byte	0x75, 0x74, 0x65, 0x2f, 0x70, 0x6f, 0x69, 0x6e, 0x74, 0x65, 0x72, 0x5f, 0x66, 0x6c, 0x61, 0x67
        /*0046*/ 	.byte	0x67, 0x65, 0x64, 0x2e, 0x68, 0x70, 0x70, 0x00
	.type		$str$26,@object
	.size		$str$26,($str$25 - $str$26)
$str$26:
        /*004e*/ 	.byte	0x2f, 0x74, 0x6d, 0x70, 0x2f, 0x63, 0x75, 0x74, 0x6c, 0x61, 0x73, 0x73, 0x5f, 0x73, 0x77, 0x65
        /*005e*/ 	.byte	0x65, 0x70, 0x5f, 0x73, 0x72, 0x63, 0x2f, 0x69, 0x6e, 0x63, 0x6c, 0x75, 0x64, 0x65, 0x2f, 0x63
        /*006e*/ 	.byte	0x75, 0x74, 0x65, 0x2f, 0x61, 0x74, 0x6f, 0x6d, 0x2f, 0x63, 0x6f, 0x70, 0x79, 0x5f, 0x74, 0x72
        /*007e*/ 	.byte	0x61, 0x69, 0x74, 0x73, 0x5f, 0x73, 0x6d, 0x31, 0x30, 0x30, 0x2e, 0x68, 0x70, 0x70, 0x00
	.type		$str$25,@object
	.size		$str$25,(__unnamed_1 - $str$25)
$str$25:
        /*008d*/ 	.byte	0x28, 0x28, 0x75, 0x69, 0x6e, 0x74, 0x33, 0x32, 0x5f, 0x74, 0x28, 0x74, 0x68, 0x72, 0x65, 0x61
        /*009d*/ 	.byte	0x64, 0x49, 0x64, 0x78, 0x2e, 0x78, 0x29, 0x20, 0x2f, 0x20, 0x33, 0x32, 0x29, 0x20, 0x25, 0x20
        /*00ad*/ 	.byte	0x34, 0x29, 0x20, 0x3d, 0x3d, 0x20, 0x28, 0x28, 0x28, 0x74, 0x6d, 0x65, 0x6d, 0x5f, 0x61, 0x64
        /*00bd*/ 	.byte	0x64, 0x72, 0x20, 0x3e, 0x3e, 0x20, 0x31, 0x36, 0x29, 0x20, 0x2f, 0x20, 0x33, 0x32, 0x29, 0x20
        /*00cd*/ 	.byte	0x25, 0x20, 0x34, 0x29, 0x00
	.type		__unnamed_1,@object
	.size		__unnamed_1,(__unnamed_2 - __unnamed_1)
__unnamed_1:
        /*00d2*/ 	.byte	0x61, 0x75, 0x74, 0x6f, 0x20, 0x63, 0x75, 0x74, 0x65, 0x3a, 0x3a, 0x61, 0x73, 0x5f, 0x70, 0x6f
        /* <DEDUP_REMOVED lines=24> */
        /*0262*/ 	.byte	0x34, 0x30, 0x39, 0x36, 0x3e, 0x3e, 0x3e, 0x3e, 0x5d, 0x00
	.type		__unnamed_2,@object
	.size		__unnamed_2,(.L_2 - __unnamed_2)
__unnamed_2:
        /* <DEDUP_REMOVED lines=42> */
        /*050c*/ 	.byte	0x3e, 0x3e, 0x5d, 0x00
.L_2:


//--------------------- .nv.shared._ZN7cutlass13device_kernelINS_4gemm6kernel13GemmUniversalIN4cute5tupleIJiiiiEEENS1_10collective13CollectiveMmaINS1_35MainloopSm100TmaUmmaWarpSpecializedILi12ELi2ELi4ENS5_IJNS4_1CILi1EEESB_SB_EEEEENS5_IJNSA_ILi128EEESE_NSA_ILi32EEEEEENS_10bfloat16_tENS5_IJSB_llEEESH_NS5_IJlSB_lEEENS4_8TiledMMAINS4_8MMA_AtomIJNS4_20SM100_MMA_F16BF16_SSISH_SH_fLi128ELi128ELNS4_4UMMA5MajorE1ELSO_0ELNSN_7ScaleInE0ELSP_0EEEEEENS4_6LayoutISC_NS5_IJNSA_ILi0EEEST_ST_EEEEENS5_IJNS4_10UnderscoreESW_SW_EEEEENS4_13SM90_TMA_LOADENS4_14ComposedLayoutINS4_7SwizzleILi3ELi4ELi3EEENS4_18smem_ptr_flag_bitsILi16EEENSS_INS5_IJNSA_ILi64EEENSA_ILi8EEEEEENS5_IJSB_S15_EEEEEEEvNS4_8identityESZ_NS10_INS11_ILi2ELi4ELi3EEES14_NSS_INS5_IJS16_SF_EEENS5_IJSF_SB_EEEEEEEvS1B_EENS_8epilogue10collective18CollectiveEpilogueINS1I_23Sm100TmaWarpSpecializedILi4ELi2ELi32ELb1ELb0EEEJSG_NS5_IJNSS_ISE_SB_EENSS_ISF_SB_EEEEESH_SJ_SH_SJ_NS1I_6fusion15FusionCallbacksIS1M_NS1Q_17LinearCombinationISH_fSH_fLNS_15FloatRoundStyleE2EEESG_S1P_JEEENS4_5SM1004TMEM4LOAD26SM100_TMEM_LOAD_32dp32b32xESZ_S1G_NS4_39AutoVectorizingCopyWithAssumedAlignmentILi128EEENS4_14SM90_TMA_STOREES1G_S21_S21_EEEvvEEEEvNT_6ParamsE --------------------------
	.section	.nv.shared._ZN7cutlass13device_kernelINS_4gemm6kernel13GemmUniversalIN4cute5tupleIJiiiiEEENS1_10collective13CollectiveMmaINS1_35MainloopSm100TmaUmmaWarpSpecializedILi12ELi2ELi4ENS5_IJNS4_1CILi1EEESB_SB_EEEEENS5_IJNSA_ILi128EEESE_NSA_ILi32EEEEEENS_10bfloat16_tENS5_IJSB_llEEESH_NS5_IJlSB_lEEENS4_8TiledMMAINS4_8MMA_AtomIJNS4_20SM100_MMA_F16BF16_SSISH_SH_fLi128ELi128ELNS4_4UMMA5MajorE1ELSO_0ELNSN_7ScaleInE0ELSP_0EEEEEENS4_6LayoutISC_NS5_IJNSA_ILi0EEEST_ST_EEEEENS5_IJNS4_10UnderscoreESW_SW_EEEEENS4_13SM90_TMA_LOADENS4_14ComposedLayoutINS4_7SwizzleILi3ELi4ELi3EEENS4_18smem_ptr_flag_bitsILi16EEENSS_INS5_IJNSA_ILi64EEENSA_ILi8EEEEEENS5_IJSB_S15_EEEEEEEvNS4_8identityESZ_NS10_INS11_ILi2ELi4ELi3EEES14_NSS_INS5_IJS16_SF_EEENS5_IJSF_SB_EEEEEEEvS1B_EENS_8epilogue10collective18CollectiveEpilogueINS1I_23Sm100TmaWarpSpecializedILi4ELi2ELi32ELb1ELb0EEEJSG_NS5_IJNSS_ISE_SB_EENSS_ISF_SB_EEEEESH_SJ_SH_SJ_NS1I_6fusion15FusionCallbacksIS1M_NS1Q_17LinearCombinationISH_fSH_fLNS_15FloatRoundStyleE2EEESG_S1P_JEEENS4_5SM1004TMEM4LOAD26SM100_TMEM_LOAD_32dp32b32xESZ_S1G_NS4_39AutoVectorizingCopyWithAssumedAlignmentILi128EEENS4_14SM90_TMA_STOREES1G_S21_S21_EEEvvEEEEvNT_6ParamsE,"aw",@nobits
	.sectionflags	@""
	.align	16
	.zero		1024


//--------------------- .nv.shared.reserved.0     --------------------------
	.section	.nv.shared.reserved.0,"aw",@nobits
	.weak		__nv_reservedSMEM_offset_0_alias
	.size		__nv_reservedSMEM_offset_0_alias, 0, 64
	.other		__nv_reservedSMEM_offset_0_alias,@"STO_CUDA_RESERVED_SHARED STV_DEFAULT"
__nv_reservedSMEM_offset_0_alias:
	.zero		0
.nv.shared.reserved.0:
	.zero		64
	.weak		__nv_reservedSMEM_tcgen05_partition
	.type		__nv_reservedSMEM_tcgen05_partition,@object
	.size		__nv_reservedSMEM_tcgen05_partition,(.L_0 - __nv_reservedSMEM_tcgen05_partition)
__nv_reservedSMEM_tcgen05_partition:
	.zero		32
.L_0:


//--------------------- .nv.global                --------------------------
	.section	.nv.global,"aw",@nobits
.nv.global:
	.type		_ZN40_INTERNAL_4f29803a_4_k_cu_dea0b957_336534cute1_E,@object
	.size		_ZN40_INTERNAL_4f29803a_4_k_cu_dea0b957_336534cute1_E,(_ZN40_INTERNAL_4f29803a_4_k_cu_dea0b957_336534cuda3std3__45__cpo6cbeginE - _ZN40_INTERNAL_4f29803a_4_k_cu_dea0b957_336534cute1_E)
_ZN40_INTERNAL_4f29803a_4_k_cu_dea0b957_336534cute1_E:
	.zero		1
	.type		_ZN40_INTERNAL_4f29803a_4_k_cu_dea0b957_336534cuda3std3__45__cpo6cbeginE,@object
	.size		_ZN40_INTERNAL_4f29803a_4_k_cu_dea0b957_336534cuda3std3__45__cpo6cbeginE,(_ZN40_INTERNAL_4f29803a_4_k_cu_dea0b957_336534cuda3std3__48in_placeE - _ZN40_INTERNAL_4f29803a_4_k_cu_dea0b957_336534cuda3std3__45__cpo6cbeginE)
_ZN40_INTERNAL_4f29803a_4_k_cu_dea0b957_336534cuda3std3__45__cpo6cbeginE:
	.zero		1
	.type		_ZN40_INTERNAL_4f29803a_4_k_cu_dea0b957_336534cuda3std3__48in_placeE,@object
	.size		_ZN40_INTERNAL_4f29803a_4_k_cu_dea0b957_336534cuda3std3__48in_placeE,(_ZN40_INTERNAL_4f29803a_4_k_cu_dea0b957_336534cuda3std6ranges3__45__cpo9iter_moveE - _ZN40_INTERNAL_4f29803a_4_k_cu_dea0b957_336534cuda3std3__48in_placeE)
_ZN40_INTERNAL_4f29803a_4_k_cu_dea0b957_336534cuda3std3__48in_placeE:
	.zero		1
	.type		_ZN40_INTERNAL_4f29803a_4_k_cu_dea0b957_336534cuda3std6ranges3__45__cpo9iter_moveE,@object
	.size		_ZN40_INTERNAL_4f29803a_4_k_cu_dea0b957_336534cuda3std6ranges3__45__cpo9iter_moveE,(_ZN40_INTERNAL_4f29803a_4_k_cu_dea0b957_336534cuda3std3__45__cpo5beginE - _ZN40_INTERNAL_4f29803a_4_k_cu_dea0b957_336534cuda3std6ranges3__45__cpo9iter_moveE)
_ZN40_INTERNAL_4f29803a_4_k_cu_dea0b957_336534cuda3std6ranges3__45__cpo9iter_moveE:
	.zero		1
	.type		_ZN40_INTERNAL_4f29803a_4_k_cu_dea0b957_336534cuda3std3__45__cpo5beginE,@object
	.size		_ZN40_INTERNAL_4f29803a_4_k_cu_dea0b957_336534cuda3std3__45__cpo5beginE,(_ZN40_INTERNAL_4f29803a_4_k_cu_dea0b957_336534cuda3std3__442_GLOBAL__N__4f29803a_4_k_cu_dea0b957_336536ignoreE - _ZN40_INTERNAL_4f29803a_4_k_cu_dea0b957_336534cuda3std3__45__cpo5beginE)
_ZN40_INTERNAL_4f29803a_4_k_cu_dea0b957_336534cuda3std3__45__cpo5beginE:
	.zero		1
	.type		_ZN40_INTERNAL_4f29803a_4_k_cu_dea0b957_336534cuda3std3__442_GLOBAL__N__4f29803a_4_k_cu_dea0b957_336536ignoreE,@object
	.size		_ZN40_INTERNAL_4f29803a_4_k_cu_dea0b957_336534cuda3std3__442_GLOBAL__N__4f29803a_4_k_cu_dea0b957_336536ignoreE,(_ZN40_INTERNAL_4f29803a_4_k_cu_dea0b957_336534cute7productE - _ZN40_INTERNAL_4f29803a_4_k_cu_dea0b957_336534cuda3std3__442_GLOBAL__N__4f29803a_4_k_cu_dea0b957_336536ignoreE)
_ZN40_INTERNAL_4f29803a_4_k_cu_dea0b957_336534cuda3std3__442_GLOBAL__N__4f29803a_4_k_cu_dea0b957_336536ignoreE:
	.zero		1
	.type		_ZN40_INTERNAL_4f29803a_4_k_cu_dea0b957_336534cute7productE,@object
	.size		_ZN40_INTERNAL_4f29803a_4_k_cu_dea0b957_336534cute7productE,(_ZN40_INTERNAL_4f29803a_4_k_cu_dea0b957_336534cuda3std3__45__cpo3endE - _ZN40_INTERNAL_4f29803a_4_k_cu_dea0b957_336534cute7productE)
_ZN40_INTERNAL_4f29803a_4_k_cu_dea0b957_336534cute7productE:
	.zero		1
	.type		_ZN40_INTERNAL_4f29803a_4_k_cu_dea0b957_336534cuda3std3__45__cpo3endE,@object
	.size		_ZN40_INTERNAL_4f29803a_4_k_cu_dea0b957_336534cuda3std3__45__cpo3endE,(_ZN40_INTERNAL_4f29803a_4_k_cu_dea0b957_336534cuda3std3__419piecewise_constructE - _ZN40_INTERNAL_4f29803a_4_k_cu_dea0b957_336534cuda3std3__45__cpo3endE)
_ZN40_INTERNAL_4f29803a_4_k_cu_dea0b957_336534cuda3std3__45__cpo3endE:
	.zero		1
	.type		_ZN40_INTERNAL_4f29803a_4_k_cu_dea0b957_336534cuda3std3__419piecewise_constructE,@object
	.size		_ZN40_INTERNAL_4f29803a_4_k_cu_dea0b957_336534cuda3std3__419piecewise_constructE,(_ZN40_INTERNAL_4f29803a_4_k_cu_dea0b957_336534cuda3std3__45__cpo4cendE - _ZN40_INTERNAL_4f29803a_4_k_cu_dea0b957_336534cuda3std3__419piecewise_constructE)
_ZN40_INTERNAL_4f29803a_4_k_cu_dea0b957_336534cuda3std3__419piecewise_constructE:
	.zero		1
	.type		_ZN40_INTERNAL_4f29803a_4_k_cu_dea0b957_336534cuda3std3__45__cpo4cendE,@object
	.size		_ZN40_INTERNAL_4f29803a_4_k_cu_dea0b957_336534cuda3std3__45__cpo4cendE,(_ZN40_INTERNAL_4f29803a_4_k_cu_dea0b957_336534cuda3std6ranges3__45__cpo4swapE - _ZN40_INTERNAL_4f29803a_4_k_cu_dea0b957_336534cuda3std3__45__cpo4cendE)
_ZN40_INTERNAL_4f29803a_4_k_cu_dea0b957_336534cuda3std3__45__cpo4cendE:
	.zero		1
	.type		_ZN40_INTERNAL_4f29803a_4_k_cu_dea0b957_336534cuda3std6ranges3__45__cpo4swapE,@object
	.size		_ZN40_INTERNAL_4f29803a_4_k_cu_dea0b957_336534cuda3std6ranges3__45__cpo4swapE,(.L_10 - _ZN40_INTERNAL_4f29803a_4_k_cu_dea0b957_336534cuda3std6ranges3__45__cpo4swapE)
_ZN40_INTERNAL_4f29803a_4_k_cu_dea0b957_336534cuda3std6ranges3__45__cpo4swapE:
	.zero		1
.L_10:


//--------------------- .nv.constant0._ZN7cutlass13device_kernelINS_4gemm6kernel13GemmUniversalIN4cute5tupleIJiiiiEEENS1_10collective13CollectiveMmaINS1_35MainloopSm100TmaUmmaWarpSpecializedILi12ELi2ELi4ENS5_IJNS4_1CILi1EEESB_SB_EEEEENS5_IJNSA_ILi128EEESE_NSA_ILi32EEEEEENS_10bfloat16_tENS5_IJSB_llEEESH_NS5_IJlSB_lEEENS4_8TiledMMAINS4_8MMA_AtomIJNS4_20SM100_MMA_F16BF16_SSISH_SH_fLi128ELi128ELNS4_4UMMA5MajorE1ELSO_0ELNSN_7ScaleInE0ELSP_0EEEEEENS4_6LayoutISC_NS5_IJNSA_ILi0EEEST_ST_EEEEENS5_IJNS4_10UnderscoreESW_SW_EEEEENS4_13SM90_TMA_LOADENS4_14ComposedLayoutINS4_7SwizzleILi3ELi4ELi3EEENS4_18smem_ptr_flag_bitsILi16EEENSS_INS5_IJNSA_ILi64EEENSA_ILi8EEEEEENS5_IJSB_S15_EEEEEEEvNS4_8identityESZ_NS10_INS11_ILi2ELi4ELi3EEES14_NSS_INS5_IJS16_SF_EEENS5_IJSF_SB_EEEEEEEvS1B_EENS_8epilogue10collective18CollectiveEpilogueINS1I_23Sm100TmaWarpSpecializedILi4ELi2ELi32ELb1ELb0EEEJSG_NS5_IJNSS_ISE_SB_EENSS_ISF_SB_EEEEESH_SJ_SH_SJ_NS1I_6fusion15FusionCallbacksIS1M_NS1Q_17LinearCombinationISH_fSH_fLNS_15FloatRoundStyleE2EEESG_S1P_JEEENS4_5SM1004TMEM4LOAD26SM100_TMEM_LOAD_32dp32b32xESZ_S1G_NS4_39AutoVectorizingCopyWithAssumedAlignmentILi128EEENS4_14SM90_TMA_STOREES1G_S21_S21_EEEvvEEEEvNT_6ParamsE --------------------------
	.section	.nv.constant0._ZN7cutlass13device_kernelINS_4gemm6kernel13GemmUniversalIN4cute5tupleIJiiiiEEENS1_10collective13CollectiveMmaINS1_35MainloopSm100TmaUmmaWarpSpecializedILi12ELi2ELi4ENS5_IJNS4_1CILi1EEESB_SB_EEEEENS5_IJNSA_ILi128EEESE_NSA_ILi32EEEEEENS_10bfloat16_tENS5_IJSB_llEEESH_NS5_IJlSB_lEEENS4_8TiledMMAINS4_8MMA_AtomIJNS4_20SM100_MMA_F16BF16_SSISH_SH_fLi128ELi128ELNS4_4UMMA5MajorE1ELSO_0ELNSN_7ScaleInE0ELSP_0EEEEEENS4_6LayoutISC_NS5_IJNSA_ILi0EEEST_ST_EEEEENS5_IJNS4_10UnderscoreESW_SW_EEEEENS4_13SM90_TMA_LOADENS4_14ComposedLayoutINS4_7SwizzleILi3ELi4ELi3EEENS4_18smem_ptr_flag_bitsILi16EEENSS_INS5_IJNSA_ILi64EEENSA_ILi8EEEEEENS5_IJSB_S15_EEEEEEEvNS4_8identityESZ_NS10_INS11_ILi2ELi4ELi3EEES14_NSS_INS5_IJS16_SF_EEENS5_IJSF_SB_EEEEEEEvS1B_EENS_8epilogue10collective18CollectiveEpilogueINS1I_23Sm100TmaWarpSpecializedILi4ELi2ELi32ELb1ELb0EEEJSG_NS5_IJNSS_ISE_SB_EENSS_ISF_SB_EEEEESH_SJ_SH_SJ_NS1I_6fusion15FusionCallbacksIS1M_NS1Q_17LinearCombinationISH_fSH_fLNS_15FloatRoundStyleE2EEESG_S1P_JEEENS4_5SM1004TMEM4LOAD26SM100_TMEM_LOAD_32dp32b32xESZ_S1G_NS4_39AutoVectorizingCopyWithAssumedAlignmentILi128EEENS4_14SM90_TMA_STOREES1G_S21_S21_EEEvvEEEEvNT_6ParamsE,"a",@progbits
	.sectionflags	@""
	.align	4
.nv.constant0._ZN7cutlass13device_kernelINS_4gemm6kernel13GemmUniversalIN4cute5tupleIJiiiiEEENS1_10collective13CollectiveMmaINS1_35MainloopSm100TmaUmmaWarpSpecializedILi12ELi2ELi4ENS5_IJNS4_1CILi1EEESB_SB_EEEEENS5_IJNSA_ILi128EEESE_NSA_ILi32EEEEEENS_10bfloat16_tENS5_IJSB_llEEESH_NS5_IJlSB_lEEENS4_8TiledMMAINS4_8MMA_AtomIJNS4_20SM100_MMA_F16BF16_SSISH_SH_fLi128ELi128ELNS4_4UMMA5MajorE1ELSO_0ELNSN_7ScaleInE0ELSP_0EEEEEENS4_6LayoutISC_NS5_IJNSA_ILi0EEEST_ST_EEEEENS5_IJNS4_10UnderscoreESW_SW_EEEEENS4_13SM90_TMA_LOADENS4_14ComposedLayoutINS4_7SwizzleILi3ELi4ELi3EEENS4_18smem_ptr_flag_bitsILi16EEENSS_INS5_IJNSA_ILi64EEENSA_ILi8EEEEEENS5_IJSB_S15_EEEEEEEvNS4_8identityESZ_NS10_INS11_ILi2ELi4ELi3EEES14_NSS_INS5_IJS16_SF_EEENS5_IJSF_SB_EEEEEEEvS1B_EENS_8epilogue10collective18CollectiveEpilogueINS1I_23Sm100TmaWarpSpecializedILi4ELi2ELi32ELb1ELb0EEEJSG_NS5_IJNSS_ISE_SB_EENSS_ISF_SB_EEEEESH_SJ_SH_SJ_NS1I_6fusion15FusionCallbacksIS1M_NS1Q_17LinearCombinationISH_fSH_fLNS_15FloatRoundStyleE2EEESG_S1P_JEEENS4_5SM1004TMEM4LOAD26SM100_TMEM_LOAD_32dp32b32xESZ_S1G_NS4_39AutoVectorizingCopyWithAssumedAlignmentILi128EEENS4_14SM90_TMA_STOREES1G_S21_S21_EEEvvEEEEvNT_6ParamsE:
	.zero		2944


//--------------------- SYMBOLS --------------------------

	.type		.nv.reservedSmem.offset0,@object
	.size		.nv.reservedSmem.offset0,0x4
	.type		.nv.reservedSmem.cap,@object
	.size		.nv.reservedSmem.cap,0x4
	.type		__assertfail,@function
